def matmul_kernel(
    a_ptr,
    b_ptr,
    c_ptr,
    M,
    N,
    K,
    stride_am,
    stride_ak,
    stride_bk,
    stride_bn,
    stride_cm,
    stride_cn,
    BLOCK_M: tl.constexpr,
    BLOCK_N: tl.constexpr,
    BLOCK_K: tl.constexpr,
    GROUP_M: tl.constexpr,
):
    pid = tl.program_id(axis=0)
    num_pid_m = tl.cdiv(M, BLOCK_M)
    num_pid_n = tl.cdiv(N, BLOCK_N)
    num_pid_in_group = GROUP_M * num_pid_n
    group_id = pid // num_pid_in_group
    first_pid_m = group_id * GROUP_M
    group_size_m = min(num_pid_m - first_pid_m, GROUP_M)
    pid_m = first_pid_m + ((pid % num_pid_in_group) % group_size_m)
    pid_n = (pid % num_pid_in_group) // group_size_m

    offs_am = (pid_m * BLOCK_M + tl.arange(0, BLOCK_M)) % M
    offs_bn = (pid_n * BLOCK_N + tl.arange(0, BLOCK_N)) % N
    offs_k = tl.arange(0, BLOCK_K)
    a_ptrs = a_ptr + offs_am[:, None] * stride_am + offs_k[None, :] * stride_ak
    b_ptrs = b_ptr + offs_k[:, None] * stride_bk + offs_bn[None, :] * stride_bn

    acc = tl.zeros((BLOCK_M, BLOCK_N), dtype=tl.float32)
    for kk in range(0, tl.cdiv(K, BLOCK_K)):
        a = tl.load(a_ptrs, mask=offs_k[None, :] < K - kk * BLOCK_K, other=0.0)
        b = tl.load(b_ptrs, mask=offs_k[:, None] < K - kk * BLOCK_K, other=0.0)
        acc = tl.dot(a, b, acc)
        a_ptrs += BLOCK_K * stride_ak
        b_ptrs += BLOCK_K * stride_bk

    c = acc.to(c_ptr.dtype.element_ty)
    offs_cm = pid_m * BLOCK_M + tl.arange(0, BLOCK_M)
    offs_cn = pid_n * BLOCK_N + tl.arange(0, BLOCK_N)
    c_ptrs = c_ptr + offs_cm[:, None] * stride_cm + offs_cn[None, :] * stride_cn
    mask = (offs_cm[:, None] < M) & (offs_cn[None, :] < N)
    tl.store(c_ptrs, c, mask=mask)

# config = {"BLOCK_K": 64, "BLOCK_M": 16, "BLOCK_N": 256, "GROUP_M": 8, "arch": "sm_80", "dtype": "fp16", "num_ctas": 1, "num_stages": 2, "num_warps": 8}
# arch = sm_80


// ===== COMPILED SASS (sm_80) =====

	.target	sm_80

	.elftype	@"ET_EXEC"


//--------------------- .note.nv.tkinfo           --------------------------
	.section	.note.nv.tkinfo,"",@"SHT_NOTE"
	.sectionflags	@"SHF_NOTE_NV_TKINFO"
	.tkinfo
        /*0018*/ 	.word	0x00000002
        /*0030*/ 	.string	""
        /*0030*/ 	.string	"ptxas"
        /*0030*/ 	.string	"Cuda compilation tools, release 13.0, V13.0.88"
        /*0030*/ 	.string	"Build cuda_13.0.r13.0/compiler.36424714_0"
        /*0030*/ 	.string	"-v  -suppress-debug-info  -lineinfo  -arch sm_80 "



//--------------------- .note.nv.cuinfo           --------------------------
	.section	.note.nv.cuinfo,"",@"SHT_NOTE"
	.sectionflags	@"SHF_NOTE_NV_CUINFO"
        /*0018*/ 	.short	0x0002
        /*001a*/ 	.short	0x0050
        /*001c*/ 	.short	0x0082
	.zero		2


//--------------------- .nv.info                  --------------------------
	.section	.nv.info,"",@"SHT_CUDA_INFO"
	.align	4


	//----- nvinfo : EIATTR_REGCOUNT
	.align		4
        /*0000*/ 	.byte	0x04, 0x2f
        /*0002*/ 	.short	(.L_1 - .L_0)
	.align		4
.L_0:
        /*0004*/ 	.word	index@(matmul_kernel)
        /*0008*/ 	.word	0x000000fa


	//----- nvinfo : EIATTR_FRAME_SIZE
	.align		4
.L_1:
        /*000c*/ 	.byte	0x04, 0x11
        /*000e*/ 	.short	(.L_3 - .L_2)
	.align		4
.L_2:
        /*0010*/ 	.word	index@(matmul_kernel)
        /*0014*/ 	.word	0x00000000


	//----- nvinfo : EIATTR_MIN_STACK_SIZE
	.align		4
.L_3:
        /*0018*/ 	.byte	0x04, 0x12
        /*001a*/ 	.short	(.L_5 - .L_4)
	.align		4
.L_4:
        /*001c*/ 	.word	index@(matmul_kernel)
        /*0020*/ 	.word	0x00000000
.L_5:


//--------------------- .nv.info.matmul_kernel    --------------------------
	.section	.nv.info.matmul_kernel,"",@"SHT_CUDA_INFO"
	.sectionflags	@""
	.align	4


	//----- nvinfo : EIATTR_CUDA_API_VERSION
	.align		4
        /*0000*/ 	.byte	0x04, 0x37
        /*0002*/ 	.short	(.L_7 - .L_6)
.L_6:
        /*0004*/ 	.word	0x00000082


	//----- nvinfo : EIATTR_SW2861232_WAR
	.align		4
.L_7:
        /*0008*/ 	.byte	0x01, 0x35
	.zero		2


	//----- nvinfo : EIATTR_PARAM_CBANK
	.align		4
        /*000c*/ 	.byte	0x04, 0x0a
        /*000e*/ 	.short	(.L_9 - .L_8)
	.align		4
.L_8:
        /*0010*/ 	.word	index@(.nv.constant0.matmul_kernel)
        /*0014*/ 	.short	0x0160
        /*0016*/ 	.short	0x0050


	//----- nvinfo : EIATTR_CBANK_PARAM_SIZE
	.align		4
.L_9:
        /*0018*/ 	.byte	0x03, 0x19
        /*001a*/ 	.short	0x0050


	//----- nvinfo : EIATTR_KPARAM_INFO
	.align		4
        /*001c*/ 	.byte	0x04, 0x17
        /*001e*/ 	.short	(.L_11 - .L_10)
.L_10:
        /*0020*/ 	.word	0x00000000
        /*0024*/ 	.short	0x000d
        /*0026*/ 	.short	0x0048
        /*0028*/ 	.byte	0x00, 0xf4, 0x21, 0x00


	//----- nvinfo : EIATTR_KPARAM_INFO
	.align		4
.L_11:
        /*002c*/ 	.byte	0x04, 0x17
        /*002e*/ 	.short	(.L_13 - .L_12)
.L_12:
        /*0030*/ 	.word	0x00000000
        /*0034*/ 	.short	0x000c
        /*0036*/ 	.short	0x0040
        /*0038*/ 	.byte	0x00, 0xf4, 0x21, 0x00


	//----- nvinfo : EIATTR_KPARAM_INFO
	.align		4
.L_13:
        /*003c*/ 	.byte	0x04, 0x17
        /*003e*/ 	.short	(.L_15 - .L_14)
.L_14:
        /*0040*/ 	.word	0x00000000
        /*0044*/ 	.short	0x000b
        /*0046*/ 	.short	0x0038
        /*0048*/ 	.byte	0x00, 0xf0, 0x11, 0x00


	//----- nvinfo : EIATTR_KPARAM_INFO
	.align		4
.L_15:
        /*004c*/ 	.byte	0x04, 0x17
        /*004e*/ 	.short	(.L_17 - .L_16)
.L_16:
        /*0050*/ 	.word	0x00000000
        /*0054*/ 	.short	0x000a
        /*0056*/ 	.short	0x0034
        /*0058*/ 	.byte	0x00, 0xf0, 0x11, 0x00


	//----- nvinfo : EIATTR_KPARAM_INFO
	.align		4
.L_17:
        /*005c*/ 	.byte	0x04, 0x17
        /*005e*/ 	.short	(.L_19 - .L_18)
.L_18:
        /*0060*/ 	.word	0x00000000
        /*0064*/ 	.short	0x0009
        /*0066*/ 	.short	0x0030
        /*0068*/ 	.byte	0x00, 0xf0, 0x11, 0x00


	//----- nvinfo : EIATTR_KPARAM_INFO
	.align		4
.L_19:
        /*006c*/ 	.byte	0x04, 0x17
        /*006e*/ 	.short	(.L_21 - .L_20)
.L_20:
        /*0070*/ 	.word	0x00000000
        /*0074*/ 	.short	0x0008
        /*0076*/ 	.short	0x002c
        /*0078*/ 	.byte	0x00, 0xf0, 0x11, 0x00


	//----- nvinfo : EIATTR_KPARAM_INFO
	.align		4
.L_21:
        /*007c*/ 	.byte	0x04, 0x17
        /*007e*/ 	.short	(.L_23 - .L_22)
.L_22:
        /*0080*/ 	.word	0x00000000
        /*0084*/ 	.short	0x0007
        /*0086*/ 	.short	0x0028
        /*0088*/ 	.byte	0x00, 0xf0, 0x11, 0x00


	//----- nvinfo : EIATTR_KPARAM_INFO
	.align		4
.L_23:
        /*008c*/ 	.byte	0x04, 0x17
        /*008e*/ 	.short	(.L_25 - .L_24)
.L_24:
        /*0090*/ 	.word	0x00000000
        /*0094*/ 	.short	0x0006
        /*0096*/ 	.short	0x0024
        /*0098*/ 	.byte	0x00, 0xf0, 0x11, 0x00


	//----- nvinfo : EIATTR_KPARAM_INFO
	.align		4
.L_25:
        /*009c*/ 	.byte	0x04, 0x17
        /*009e*/ 	.short	(.L_27 - .L_26)
.L_26:
        /*00a0*/ 	.word	0x00000000
        /*00a4*/ 	.short	0x0005
        /*00a6*/ 	.short	0x0020
        /*00a8*/ 	.byte	0x00, 0xf0, 0x11, 0x00


	//----- nvinfo : EIATTR_KPARAM_INFO
	.align		4
.L_27:
        /*00ac*/ 	.byte	0x04, 0x17
        /*00ae*/ 	.short	(.L_29 - .L_28)
.L_28:
        /*00b0*/ 	.word	0x00000000
        /*00b4*/ 	.short	0x0004
        /*00b6*/ 	.short	0x001c
        /*00b8*/ 	.byte	0x00, 0xf0, 0x11, 0x00


	//----- nvinfo : EIATTR_KPARAM_INFO
	.align		4
.L_29:
        /*00bc*/ 	.byte	0x04, 0x17
        /*00be*/ 	.short	(.L_31 - .L_30)
.L_30:
        /*00c0*/ 	.word	0x00000000
        /*00c4*/ 	.short	0x0003
        /*00c6*/ 	.short	0x0018
        /*00c8*/ 	.byte	0x00, 0xf0, 0x11, 0x00


	//----- nvinfo : EIATTR_KPARAM_INFO
	.align		4
.L_31:
        /*00cc*/ 	.byte	0x04, 0x17
        /*00ce*/ 	.short	(.L_33 - .L_32)
.L_32:
        /*00d0*/ 	.word	0x00000000
        /*00d4*/ 	.short	0x0002
        /*00d6*/ 	.short	0x0010
        /*00d8*/ 	.byte	0x00, 0xf4, 0x21, 0x00


	//----- nvinfo : EIATTR_KPARAM_INFO
	.align		4
.L_33:
        /*00dc*/ 	.byte	0x04, 0x17
        /*00de*/ 	.short	(.L_35 - .L_34)
.L_34:
        /*00e0*/ 	.word	0x00000000
        /*00e4*/ 	.short	0x0001
        /*00e6*/ 	.short	0x0008
        /*00e8*/ 	.byte	0x00, 0xf4, 0x21, 0x00


	//----- nvinfo : EIATTR_KPARAM_INFO
	.align		4
.L_35:
        /*00ec*/ 	.byte	0x04, 0x17
        /*00ee*/ 	.short	(.L_37 - .L_36)
.L_36:
        /*00f0*/ 	.word	0x00000000
        /*00f4*/ 	.short	0x0000
        /*00f6*/ 	.short	0x0000
        /*00f8*/ 	.byte	0x00, 0xf4, 0x21, 0x00


	//----- nvinfo : EIATTR_MAXREG_COUNT
	.align		4
.L_37:
        /*00fc*/ 	.byte	0x03, 0x1b
        /*00fe*/ 	.short	0x00ff


	//----- nvinfo : EIATTR_NUM_BARRIERS
	.align		4
        /*0100*/ 	.byte	0x02, 0x4c
        /*0102*/ 	.byte	0x01
	.zero		1


	//----- nvinfo : EIATTR_MERCURY_ISA_VERSION
	.align		4
        /*0104*/ 	.byte	0x03, 0x5f
        /*0106*/ 	.short	0x0000


	//----- nvinfo : EIATTR_EXIT_INSTR_OFFSETS
	.align		4
        /*0108*/ 	.byte	0x04, 0x1c
        /*010a*/ 	.short	(.L_39 - .L_38)


	//   ....[0]....
.L_38:
        /*010c*/ 	.word	0x00007d70


	//   ....[1]....
        /*0110*/ 	.word	0x00007da0


	//----- nvinfo : EIATTR_REQNTID
	.align		4
.L_39:
        /*0114*/ 	.byte	0x04, 0x10
        /*0116*/ 	.short	(.L_41 - .L_40)
.L_40:
        /*0118*/ 	.word	0x00000100
        /*011c*/ 	.word	0x00000001
        /*0120*/ 	.word	0x00000001
.L_41:


//--------------------- .nv.callgraph             --------------------------
	.section	.nv.callgraph,"",@"SHT_CUDA_CALLGRAPH"
	.align	4
	.sectionentsize	8
	.align		4
        /*0000*/ 	.word	0x00000000
	.align		4
        /*0004*/ 	.word	0xffffffff
	.align		4
        /*0008*/ 	.word	0x00000000
	.align		4
        /*000c*/ 	.word	0xfffffffe
	.align		4
        /*0010*/ 	.word	0x00000000
	.align		4
        /*0014*/ 	.word	0xfffffffd
	.align		4
        /*0018*/ 	.word	0x00000000
	.align		4
        /*001c*/ 	.word	0xfffffffc


//--------------------- .nv.rel.action            --------------------------
	.section	.nv.rel.action,"",@"SHT_CUDA_RELOCINFO"
	.align	8
	.sectionentsize	8
        /*0000*/ 	.byte	0x73, 0x00, 0x00, 0x00, 0x00, 0x00, 0x00, 0x00, 0x00, 0x00, 0x00, 0x11, 0x25, 0x00, 0x05, 0x36


//--------------------- .nv.constant0.matmul_kernel --------------------------
	.section	.nv.constant0.matmul_kernel,"a",@progbits
	.sectionflags	@""
	.align	4
.nv.constant0.matmul_kernel:
	.zero		432


//--------------------- .text.matmul_kernel       --------------------------
	.section	.text.matmul_kernel,"ax",@progbits
	.sectioninfo	@"SHI_REGISTERS=250"
	.align	128
        .global         matmul_kernel
        .type           matmul_kernel,@function
        .size           matmul_kernel,(.L_x_5 - matmul_kernel)
        .other          matmul_kernel,@"STO_CUDA_ENTRY STV_DEFAULT"
matmul_kernel:
.text.matmul_kernel:
[----:B------:R-:W-:Y:S02]  /*0000*/  IMAD.MOV.U32 R1, RZ, RZ, c[0x0][0x28] ;  /* 0x00000a00ff017624 */ /* 0x000fe400078e00ff */
[----:B------:R-:W-:Y:S01]  /*0010*/  IMAD.MOV.U32 R0, RZ, RZ, c[0x0][0x17c] ;  /* 0x00005f00ff007624 */ /* 0x000fe200078e00ff */
[----:B------:R-:W0:Y:S01]  /*0020*/  S2R R5, SR_CTAID.X ;  /* 0x0000000000057919 */ /* 0x000e220000002500 */
[----:B------:R-:W-:Y:S01]  /*0030*/  IMAD.MOV.U32 R192, RZ, RZ, c[0x0][0x180] ;  /* 0x00006000ffc07624 */ /* 0x000fe200078e00ff */
[----:B------:R-:W-:Y:S02]  /*0040*/  ULDC UR4, c[0x0][0x180] ;  /* 0x0000600000047ab9 */ /* 0x000fe40000000800 */
[----:B------:R-:W-:Y:S01]  /*0050*/  IADD3 R0, R0, 0xff, RZ ;  /* 0x000000ff00007810 */ /* 0x000fe20007ffe0ff */
[----:B------:R-:W1:Y:S01]  /*0060*/  S2R R183, SR_TID.X ;  /* 0x0000000000b77919 */ /* 0x000e620000002100 */
[----:B------:R-:W-:Y:S01]  /*0070*/  IADD3 R192, R192, 0x3f, RZ ;  /* 0x0000003fc0c07810 */ /* 0x000fe20007ffe0ff */
[----:B------:R-:W-:Y:S01]  /*0080*/  ULDC.64 UR6, c[0x0][0x118] ;  /* 0x0000460000067ab9 */ /* 0x000fe20000000a00 */
[----:B------:R-:W-:-:S04]  /*0090*/  SHF.R.S32.HI R3, RZ, 0x1f, R0 ;  /* 0x0000001fff037819 */ /* 0x000fc80000011400 */
[----:B------:R-:W-:-:S04]  /*00a0*/  LEA.HI R3, R3, R0, RZ, 0x8 ;  /* 0x0000000003037211 */ /* 0x000fc800078f40ff */
[----:B------:R-:W-:-:S05]  /*00b0*/  SHF.R.S32.HI R3, RZ, 0x8, R3 ;  /* 0x00000008ff037819 */ /* 0x000fca0000011403 */
[----:B------:R-:W-:Y:S01]  /*00c0*/  IMAD.SHL.U32 R4, R3, 0x8, RZ ;  /* 0x0000000803047824 */ /* 0x000fe200078e00ff */
[----:B0-----:R-:W-:-:S04]  /*00d0*/  IABS R8, R5 ;  /* 0x0000000500087213 */ /* 0x001fc80000000000 */
[-C--:B------:R-:W-:Y:S02]  /*00e0*/  IABS R7, R4.reuse ;  /* 0x0000000400077213 */ /* 0x080fe40000000000 */
[----:B------:R-:W-:Y:S02]  /*00f0*/  IABS R10, R4 ;  /* 0x00000004000a7213 */ /* 0x000fe40000000000 */
[----:B------:R-:W0:Y:S01]  /*0100*/  I2F.RP R0, R7 ;  /* 0x0000000700007306 */ /* 0x000e220000209400 */
[----:B-1----:R-:W-:Y:S02]  /*0110*/  SHF.R.U32.HI R197, RZ, 0x4, R183 ;  /* 0x00000004ffc57819 */ /* 0x002fe400000116b7 */
[----:B------:R-:W-:Y:S02]  /*0120*/  LEA.HI R194, R183, 0x30, RZ, 0x1c ;  /* 0x00000030b7c27811 */ /* 0x000fe400078fe0ff */
[----:B------:R-:W-:-:S04]  /*0130*/  SGXT.U32 R197, R197, 0x4 ;  /* 0x00000004c5c5781a */ /* 0x000fc80000000000 */
[C---:B------:R-:W-:Y:S02]  /*0140*/  LOP3.LUT R196, R197.reuse, 0x10, RZ, 0xfc, !PT ;  /* 0x00000010c5c47812 */ /* 0x040fe400078efcff */
[----:B------:R-:W-:Y:S01]  /*0150*/  LOP3.LUT R195, R197, 0x20, RZ, 0xfc, !PT ;  /* 0x00000020c5c37812 */ /* 0x000fe200078efcff */
[----:B0-----:R-:W0:Y:S02]  /*0160*/  MUFU.RCP R0, R0 ;  /* 0x0000000000007308 */ /* 0x001e240000001000 */
[----:B0-----:R-:W-:Y:S01]  /*0170*/  IADD3 R2, R0, 0xffffffe, RZ ;  /* 0x0ffffffe00027810 */ /* 0x001fe20007ffe0ff */
[----:B------:R-:W-:-:S05]  /*0180*/  IMAD.MOV R0, RZ, RZ, -R10 ;  /* 0x000000ffff007224 */ /* 0x000fca00078e0a0a */
[----:B------:R0:W1:Y:S02]  /*0190*/  F2I.FTZ.U32.TRUNC.NTZ R3, R2 ;  /* 0x0000000200037305 */ /* 0x000064000021f000 */
[----:B0-----:R-:W-:Y:S02]  /*01a0*/  IMAD.MOV.U32 R2, RZ, RZ, RZ ;  /* 0x000000ffff027224 */ /* 0x001fe400078e00ff */
[----:B-1----:R-:W-:-:S04]  /*01b0*/  IMAD.MOV R6, RZ, RZ, -R3 ;  /* 0x000000ffff067224 */ /* 0x002fc800078e0a03 */
[----:B------:R-:W-:Y:S02]  /*01c0*/  IMAD R9, R6, R7, RZ ;  /* 0x0000000706097224 */ /* 0x000fe400078e02ff */
[----:B------:R-:W-:Y:S02]  /*01d0*/  IMAD.MOV.U32 R6, RZ, RZ, R8 ;  /* 0x000000ffff067224 */ /* 0x000fe400078e0008 */
[----:B------:R-:W-:-:S06]  /*01e0*/  IMAD.HI.U32 R3, R3, R9, R2 ;  /* 0x0000000903037227 */ /* 0x000fcc00078e0002 */
[----:B------:R-:W-:-:S04]  /*01f0*/  IMAD.HI.U32 R3, R3, R6, RZ ;  /* 0x0000000603037227 */ /* 0x000fc800078e00ff */
[----:B------:R-:W-:-:S05]  /*0200*/  IMAD R0, R3, R0, R6 ;  /* 0x0000000003007224 */ /* 0x000fca00078e0206 */
[----:B------:R-:W-:-:S13]  /*0210*/  ISETP.GT.U32.AND P1, PT, R7, R0, PT ;  /* 0x000000000700720c */ /* 0x000fda0003f24070 */
[----:B------:R-:W-:Y:S01]  /*0220*/  @!P1 IMAD.IADD R0, R0, 0x1, -R7 ;  /* 0x0000000100009824 */ /* 0x000fe200078e0a07 */
[----:B------:R-:W-:Y:S02]  /*0230*/  @!P1 IADD3 R3, R3, 0x1, RZ ;  /* 0x0000000103039810 */ /* 0x000fe40007ffe0ff */
[----:B------:R-:W-:Y:S02]  /*0240*/  ISETP.NE.AND P1, PT, R4, RZ, PT ;  /* 0x000000ff0400720c */ /* 0x000fe40003f25270 */
[----:B------:R-:W-:Y:S02]  /*0250*/  ISETP.GE.U32.AND P0, PT, R0, R7, PT ;  /* 0x000000070000720c */ /* 0x000fe40003f06070 */
[----:B------:R-:W-:-:S04]  /*0260*/  LOP3.LUT R0, R5, R4, RZ, 0x3c, !PT ;  /* 0x0000000405007212 */ /* 0x000fc800078e3cff */
[----:B------:R-:W-:Y:S01]  /*0270*/  ISETP.GE.AND P2, PT, R0, RZ, PT ;  /* 0x000000ff0000720c */ /* 0x000fe20003f46270 */
[----:B------:R-:W-:-:S05]  /*0280*/  IMAD.MOV.U32 R0, RZ, RZ, c[0x0][0x178] ;  /* 0x00005e00ff007624 */ /* 0x000fca00078e00ff */
[----:B------:R-:W-:Y:S02]  /*0290*/  IADD3 R0, R0, 0xf, RZ ;  /* 0x0000000f00007810 */ /* 0x000fe40007ffe0ff */
[----:B------:R-:W-:-:S05]  /*02a0*/  @P0 IADD3 R3, R3, 0x1, RZ ;  /* 0x0000000103030810 */ /* 0x000fca0007ffe0ff */
[----:B------:R-:W-:Y:S01]  /*02b0*/  IMAD.MOV.U32 R2, RZ, RZ, R3 ;  /* 0x000000ffff027224 */ /* 0x000fe200078e0003 */
[----:B------:R-:W-:-:S03]  /*02c0*/  SHF.R.S32.HI R3, RZ, 0x1f, R0 ;  /* 0x0000001fff037819 */ /* 0x000fc60000011400 */
[----:B------:R-:W-:Y:S01]  /*02d0*/  @!P2 IMAD.MOV R2, RZ, RZ, -R2 ;  /* 0x000000ffff02a224 */ /* 0x000fe200078e0a02 */
[----:B------:R-:W-:Y:S02]  /*02e0*/  @!P1 LOP3.LUT R2, RZ, R4, RZ, 0x33, !PT ;  /* 0x00000004ff029212 */ /* 0x000fe400078e33ff */
[----:B------:R-:W-:Y:S02]  /*02f0*/  LEA.HI R3, R3, R0, RZ, 0x4 ;  /* 0x0000000003037211 */ /* 0x000fe400078f20ff */
[----:B------:R-:W-:Y:S01]  /*0300*/  SHF.L.U32 R6, R2, 0x3, RZ ;  /* 0x0000000302067819 */ /* 0x000fe200000006ff */
[----:B------:R-:W-:-:S03]  /*0310*/  IMAD.MOV R2, RZ, RZ, -R2 ;  /* 0x000000ffff027224 */ /* 0x000fc600078e0a02 */
[----:B------:R-:W-:Y:S01]  /*0320*/  LEA.HI.SX32 R3, R3, -R6, 0x1c ;  /* 0x8000000603037211 */ /* 0x000fe200078fe2ff */
[----:B------:R-:W-:-:S03]  /*0330*/  IMAD R4, R4, R2, R5 ;  /* 0x0000000204047224 */ /* 0x000fc600078e0205 */
[----:B------:R-:W-:Y:S02]  /*0340*/  IMNMX R11, R3, 0x8, PT ;  /* 0x00000008030b7817 */ /* 0x000fe40003800200 */
[----:B------:R-:W-:Y:S02]  /*0350*/  IABS R9, R4 ;  /* 0x0000000400097213 */ /* 0x000fe40000000000 */
[----:B------:R-:W-:-:S04]  /*0360*/  IABS R7, R11 ;  /* 0x0000000b00077213 */ /* 0x000fc80000000000 */
[----:B------:R-:W0:Y:S08]  /*0370*/  I2F.RP R0, R7 ;  /* 0x0000000700007306 */ /* 0x000e300000209400 */
[----:B0-----:R-:W0:Y:S02]  /*0380*/  MUFU.RCP R0, R0 ;  /* 0x0000000000007308 */ /* 0x001e240000001000 */
[----:B0-----:R-:W-:-:S06]  /*0390*/  IADD3 R3, R0, 0xffffffe, RZ ;  /* 0x0ffffffe00037810 */ /* 0x001fcc0007ffe0ff */
[----:B------:R-:W0:Y:S02]  /*03a0*/  F2I.FTZ.U32.TRUNC.NTZ R3, R3 ;  /* 0x0000000300037305 */ /* 0x000e24000021f000 */
[----:B0-----:R-:W-:-:S04]  /*03b0*/  IMAD.MOV R8, RZ, RZ, -R3 ;  /* 0x000000ffff087224 */ /* 0x001fc800078e0a03 */
[----:B------:R-:W-:Y:S01]  /*03c0*/  IMAD.MOV.U32 R2, RZ, RZ, R8 ;  /* 0x000000ffff027224 */ /* 0x000fe200078e0008 */
[----:B------:R-:W-:-:S03]  /*03d0*/  IABS R8, R11 ;  /* 0x0000000b00087213 */ /* 0x000fc60000000000 */
[----:B------:R-:W-:Y:S02]  /*03e0*/  IMAD R5, R2, R7, RZ ;  /* 0x0000000702057224 */ /* 0x000fe400078e02ff */
[----:B------:R-:W-:Y:S02]  /*03f0*/  IMAD.MOV.U32 R2, RZ, RZ, RZ ;  /* 0x000000ffff027224 */ /* 0x000fe400078e00ff */
[----:B------:R-:W-:Y:S02]  /*0400*/  IMAD.MOV R0, RZ, RZ, -R8 ;  /* 0x000000ffff007224 */ /* 0x000fe400078e0a08 */
[----:B------:R-:W-:Y:S01]  /*0410*/  IMAD.HI.U32 R2, R3, R5, R2 ;  /* 0x0000000503027227 */ /* 0x000fe200078e0002 */
[----:B------:R-:W-:-:S05]  /*0420*/  LOP3.LUT R3, R183, 0xf, RZ, 0xc0, !PT ;  /* 0x0000000fb7037812 */ /* 0x000fca00078ec0ff */
        /* <DEDUP_REMOVED lines=8> */
[----:B------:R-:W-:-:S07]  /*04b0*/  ISETP.GE.AND P2, PT, R0, RZ, PT ;  /* 0x000000ff0000720c */ /* 0x000fce0003f46270 */
[----:B------:R-:W-:Y:S02]  /*04c0*/  @P0 IADD3 R2, R2, 0x1, RZ ;  /* 0x0000000102020810 */ /* 0x000fe40007ffe0ff */
[----:B------:R-:W-:-:S03]  /*04d0*/  ISETP.GT.AND P0, PT, R192, 0x3f, PT ;  /* 0x0000003fc000780c */ /* 0x000fc60003f04270 */
[----:B------:R-:W-:-:S04]  /*04e0*/  IMAD.MOV.U32 R0, RZ, RZ, R2 ;  /* 0x000000ffff007224 */ /* 0x000fc800078e0002 */
[----:B------:R-:W-:Y:S01]  /*04f0*/  @!P2 IMAD.MOV R0, RZ, RZ, -R0 ;  /* 0x000000ffff00a224 */ /* 0x000fe200078e0a00 */
[----:B------:R-:W-:-:S05]  /*0500*/  @!P1 LOP3.LUT R0, RZ, R11, RZ, 0x33, !PT ;  /* 0x0000000bff009212 */ /* 0x000fca00078e33ff */
[----:B------:R-:W-:Y:S02]  /*0510*/  IMAD.MOV R2, RZ, RZ, -R0 ;  /* 0x000000ffff027224 */ /* 0x000fe400078e0a00 */
[----:B------:R-:W-:Y:S02]  /*0520*/  IMAD.SHL.U32 R0, R0, 0x100, RZ ;  /* 0x0000010000007824 */ /* 0x000fe400078e00ff */
[----:B------:R-:W-:-:S04]  /*0530*/  IMAD R2, R11, R2, R4 ;  /* 0x000000020b027224 */ /* 0x000fc800078e0204 */
[----:B------:R-:W-:-:S05]  /*0540*/  IMAD.IADD R2, R6, 0x1, R2 ;  /* 0x0000000106027824 */ /* 0x000fca00078e0202 */
[----:B------:R-:W-:Y:S01]  /*0550*/  LEA R2, R2, R3, 0x4 ;  /* 0x0000000302027211 */ /* 0x000fe200078e20ff */
[----:B------:R-:W-:Y:S05]  /*0560*/  @P0 BRA `(.L_x_0) ;  /* 0x0000008000000947 */ /* 0x000fea0003800000 */
[C---:B------:R-:W-:Y:S01]  /*0570*/  IMAD.SHL.U32 R184, R183.reuse, 0x20, RZ ;  /* 0x00000020b7b87824 */ /* 0x040fe200078e00ff */
[----:B------:R-:W-:Y:S01]  /*0580*/  CS2R R68, SRZ ;  /* 0x0000000000447805 */ /* 0x000fe2000001ff00 */
[----:B------:R-:W-:Y:S01]  /*0590*/  IMAD.SHL.U32 R185, R183, 0x2, RZ ;  /* 0x00000002b7b97824 */ /* 0x000fe200078e00ff */
[----:B------:R-:W-:Y:S01]  /*05a0*/  CS2R R6, SRZ ;  /* 0x0000000000067805 */ /* 0x000fe2000001ff00 */
[----:B------:R-:W-:Y:S01]  /*05b0*/  CS2R R70, SRZ ;  /* 0x0000000000467805 */ /* 0x000fe2000001ff00 */
[----:B------:R-:W-:Y:S01]  /*05c0*/  CS2R R4, SRZ ;  /* 0x0000000000047805 */ /* 0x000fe2000001ff00 */
[----:B------:R-:W-:Y:S01]  /*05d0*/  LOP3.LUT R184, R184, 0x60, RZ, 0xc0, !PT ;  /* 0x00000060b8b87812 */ /* 0x000fe200078ec0ff */
[----:B------:R-:W-:Y:S05]  /*05e0*/  BRA `(.L_x_1) ;  /* 0x00006f4000007947 */ /* 0x000fea0003800000 */
.L_x_0:
[----:B------:R-:W-:Y:S01]  /*05f0*/  IABS R3, c[0x0][0x17c] ;  /* 0x00005f0000037a13 */ /* 0x000fe20000000000 */
[C---:B------:R-:W-:Y:S01]  /*0600*/  IMAD.SHL.U32 R184, R183.reuse, 0x20, RZ ;  /* 0x00000020b7b87824 */ /* 0x040fe200078e00ff */
[----:B------:R-:W-:Y:S01]  /*0610*/  SHF.R.U32.HI R7, RZ, 0x6, R183 ;  /* 0x00000006ff077819 */ /* 0x000fe200000116b7 */
[----:B------:R-:W-:Y:S01]  /*0620*/  IMAD.SHL.U32 R185, R183, 0x2, RZ ;  /* 0x00000002b7b97824 */ /* 0x000fe200078e00ff */
[----:B------:R-:W0:Y:S01]  /*0630*/  I2F.RP R9, R3 ;  /* 0x0000000300097306 */ /* 0x000e220000209400 */
[----:B------:R-:W-:Y:S01]  /*0640*/  IABS R96, c[0x0][0x178] ;  /* 0x00005e0000607a13 */ /* 0x000fe20000000000 */
[----:B------:R-:W-:Y:S01]  /*0650*/  IMAD.MOV.U32 R182, RZ, RZ, c[0x0][0x18c] ;  /* 0x00006300ffb67624 */ /* 0x000fe200078e00ff */
[----:B------:R-:W-:Y:S01]  /*0660*/  SGXT.U32 R7, R7, 0x2 ;  /* 0x000000020707781a */ /* 0x000fe20000000000 */
[----:B------:R-:W-:Y:S01]  /*0670*/  IMAD.MOV.U32 R181, RZ, RZ, c[0x0][0x188] ;  /* 0x00006200ffb57624 */ /* 0x000fe200078e00ff */
[----:B------:R-:W-:Y:S01]  /*0680*/  LOP3.LUT R14, R184, 0x1c00, RZ, 0xc0, !PT ;  /* 0x00001c00b80e7812 */ /* 0x000fe200078ec0ff */
[----:B------:R-:W-:Y:S01]  /*0690*/  IMAD.SHL.U32 R182, R182, 0x40, RZ ;  /* 0x00000040b6b67824 */ /* 0x000fe200078e00ff */
[----:B------:R-:W-:Y:S01]  /*06a0*/  LOP3.LUT R6, R0, R7, RZ, 0xfc, !PT ;  /* 0x0000000700067212 */ /* 0x000fe200078efcff */
[----:B------:R-:W-:Y:S01]  /*06b0*/  IMAD.SHL.U32 R181, R181, 0x40, RZ ;  /* 0x00000040b5b57824 */ /* 0x000fe200078e00ff */
[----:B------:R-:W-:-:S02]  /*06c0*/  IABS R89, R2 ;  /* 0x0000000200597213 */ /* 0x000fc40000000000 */
[C---:B------:R-:W-:Y:S02]  /*06d0*/  LOP3.LUT R8, R6.reuse, 0xfc, RZ, 0xfc, !PT ;  /* 0x000000fc06087812 */ /* 0x040fe400078efcff */
[C---:B------:R-:W-:Y:S02]  /*06e0*/  LOP3.LUT R10, R6.reuse, 0xf8, RZ, 0xfc, !PT ;  /* 0x000000f8060a7812 */ /* 0x040fe400078efcff */
[C---:B------:R-:W-:Y:S01]  /*06f0*/  LOP3.LUT R13, R6.reuse, 0xf4, RZ, 0xfc, !PT ;  /* 0x000000f4060d7812 */ /* 0x040fe200078efcff */
[----:B0-----:R-:W0:Y:S01]  /*0700*/  MUFU.RCP R9, R9 ;  /* 0x0000000900097308 */ /* 0x001e220000001000 */
[----:B------:R-:W-:Y:S02]  /*0710*/  IABS R16, R10 ;  /* 0x0000000a00107213 */ /* 0x000fe40000000000 */
[C---:B------:R-:W-:Y:S02]  /*0720*/  LOP3.LUT R15, R6.reuse, 0xf0, RZ, 0xfc, !PT ;  /* 0x000000f0060f7812 */ /* 0x040fe400078efcff */
[----:B------:R-:W-:-:S02]  /*0730*/  LOP3.LUT R17, R6, 0xec, RZ, 0xfc, !PT ;  /* 0x000000ec06117812 */ /* 0x000fc400078efcff */
[----:B------:R-:W-:Y:S02]  /*0740*/  IABS R18, R15 ;  /* 0x0000000f00127213 */ /* 0x000fe40000000000 */
[----:B------:R-:W-:Y:S02]  /*0750*/  IABS R11, R17 ;  /* 0x00000011000b7213 */ /* 0x000fe40000000000 */
[----:B------:R-:W-:Y:S02]  /*0760*/  ISETP.GE.AND P3, PT, R10, RZ, PT ;  /* 0x000000ff0a00720c */ /* 0x000fe40003f66270 */
[----:B------:R-:W-:Y:S02]  /*0770*/  ISETP.GE.AND P4, PT, R13, RZ, PT ;  /* 0x000000ff0d00720c */ /* 0x000fe40003f86270 */
[----:B------:R-:W-:Y:S02]  /*0780*/  LOP3.LUT R19, R6, 0xd4, RZ, 0xfc, !PT ;  /* 0x000000d406137812 */ /* 0x000fe400078efcff */
[----:B0-----:R-:W-:-:S02]  /*0790*/  IADD3 R4, R9, 0xffffffe, RZ ;  /* 0x0ffffffe09047810 */ /* 0x001fc40007ffe0ff */
[C---:B------:R-:W-:Y:S02]  /*07a0*/  LOP3.LUT R21, R6.reuse, 0xd0, RZ, 0xfc, !PT ;  /* 0x000000d006157812 */ /* 0x040fe400078efcff */
[----:B------:R0:W1:Y:S01]  /*07b0*/  F2I.FTZ.U32.TRUNC.NTZ R5, R4 ;  /* 0x0000000400057305 */ /* 0x000062000021f000 */
[C---:B------:R-:W-:Y:S02]  /*07c0*/  LOP3.LUT R23, R6.reuse, 0xc8, RZ, 0xfc, !PT ;  /* 0x000000c806177812 */ /* 0x040fe400078efcff */
[----:B------:R-:W-:Y:S02]  /*07d0*/  IABS R22, R21 ;  /* 0x0000001500167213 */ /* 0x000fe40000000000 */
[----:B------:R-:W-:Y:S02]  /*07e0*/  IABS R24, R23 ;  /* 0x0000001700187213 */ /* 0x000fe40000000000 */
[C---:B------:R-:W-:Y:S01]  /*07f0*/  LOP3.LUT R25, R6.reuse, 0xc4, RZ, 0xfc, !PT ;  /* 0x000000c406197812 */ /* 0x040fe200078efcff */
[----:B0-----:R-:W-:Y:S01]  /*0800*/  IMAD.MOV.U32 R4, RZ, RZ, RZ ;  /* 0x000000ffff047224 */ /* 0x001fe200078e00ff */
[----:B------:R-:W-:-:S02]  /*0810*/  LOP3.LUT R27, R6, 0xc0, RZ, 0xfc, !PT ;  /* 0x000000c0061b7812 */ /* 0x000fc400078efcff */
[C---:B------:R-:W-:Y:S02]  /*0820*/  LOP3.LUT R28, R6.reuse, 0xbc, RZ, 0xfc, !PT ;  /* 0x000000bc061c7812 */ /* 0x040fe400078efcff */
[----:B------:R-:W-:Y:S01]  /*0830*/  LOP3.LUT R29, R6, 0xb0, RZ, 0xfc, !PT ;  /* 0x000000b0061d7812 */ /* 0x000fe200078efcff */
[--C-:B-1----:R-:W-:Y:S01]  /*0840*/  IMAD.MOV R12, RZ, RZ, -R5.reuse ;  /* 0x000000ffff0c7224 */ /* 0x102fe200078e0a05 */
[----:B------:R-:W-:Y:S02]  /*0850*/  IABS R26, R28 ;  /* 0x0000001c001a7213 */ /* 0x000fe40000000000 */
[----:B------:R-:W-:Y:S01]  /*0860*/  IABS R30, R29 ;  /* 0x0000001d001e7213 */ /* 0x000fe20000000000 */
[----:B------:R-:W-:Y:S01]  /*0870*/  IMAD R7, R12, R3, RZ ;  /* 0x000000030c077224 */ /* 0x000fe200078e02ff */
[----:B------:R-:W-:Y:S02]  /*0880*/  IABS R12, R8 ;  /* 0x00000008000c7213 */ /* 0x000fe40000000000 */
[C---:B------:R-:W-:Y:S01]  /*0890*/  LOP3.LUT R33, R6.reuse, 0xa8, RZ, 0xfc, !PT ;  /* 0x000000a806217812 */ /* 0x040fe200078efcff */
[----:B------:R-:W-:Y:S01]  /*08a0*/  IMAD.HI.U32 R7, R5, R7, R4 ;  /* 0x0000000705077227 */ /* 0x000fe200078e0004 */
[----:B------:R-:W-:-:S02]  /*08b0*/  LOP3.LUT R35, R6, 0xa4, RZ, 0xfc, !PT ;  /* 0x000000a406237812 */ /* 0x000fc400078efcff */
[C---:B------:R-:W-:Y:S02]  /*08c0*/  LOP3.LUT R39, R6.reuse, 0x98, RZ, 0xfc, !PT ;  /* 0x0000009806277812 */ /* 0x040fe400078efcff */
[----:B------:R-:W-:Y:S01]  /*08d0*/  IABS R32, R35 ;  /* 0x0000002300207213 */ /* 0x000fe20000000000 */
[C---:B------:R-:W-:Y:S01]  /*08e0*/  IMAD.HI.U32 R4, R7.reuse, R12, RZ ;  /* 0x0000000c07047227 */ /* 0x040fe200078e00ff */
[C---:B------:R-:W-:Y:S02]  /*08f0*/  LOP3.LUT R37, R6.reuse, 0xa0, RZ, 0xfc, !PT ;  /* 0x000000a006257812 */ /* 0x040fe400078efcff */
[C---:B------:R-:W-:Y:S01]  /*0900*/  LOP3.LUT R38, R6.reuse, 0x9c, RZ, 0xfc, !PT ;  /* 0x0000009c06267812 */ /* 0x040fe200078efcff */
[----:B------:R-:W-:Y:S01]  /*0910*/  IMAD.HI.U32 R5, R7, R16, RZ ;  /* 0x0000001007057227 */ /* 0x000fe200078e00ff */
[----:B------:R-:W-:Y:S02]  /*0920*/  IABS R34, R37 ;  /* 0x0000002500227213 */ /* 0x000fe40000000000 */
[----:B------:R-:W-:Y:S01]  /*0930*/  IABS R36, R38 ;  /* 0x0000002600247213 */ /* 0x000fe20000000000 */
[----:B------:R-:W-:Y:S01]  /*0940*/  IMAD.MOV R4, RZ, RZ, -R4 ;  /* 0x000000ffff047224 */ /* 0x000fe200078e0a04 */
[C---:B------:R-:W-:Y:S01]  /*0950*/  LOP3.LUT R40, R6.reuse, 0x94, RZ, 0xfc, !PT ;  /* 0x0000009406287812 */ /* 0x040fe200078efcff */
[----:B------:R-:W-:Y:S01]  /*0960*/  IMAD.MOV R9, RZ, RZ, -R5 ;  /* 0x000000ffff097224 */ /* 0x000fe200078e0a05 */
[----:B------:R-:W-:Y:S01]  /*0970*/  LOP3.LUT R5, R183, 0x7, RZ, 0xc0, !PT ;  /* 0x00000007b7057812 */ /* 0x000fe200078ec0ff */
[C---:B------:R-:W-:Y:S01]  /*0980*/  IMAD R4, R3.reuse, R4, R12 ;  /* 0x0000000403047224 */ /* 0x040fe200078e020c */
[----:B------:R-:W-:Y:S01]  /*0990*/  LOP3.LUT R41, R6, 0x90, RZ, 0xfc, !PT ;  /* 0x0000009006297812 */ /* 0x000fe200078efcff */
[----:B------:R-:W-:Y:S01]  /*09a0*/  IMAD R12, R3, R9, R16 ;  /* 0x00000009030c7224 */ /* 0x000fe200078e0210 */
[----:B------:R-:W-:Y:S01]  /*09b0*/  IABS R16, R13 ;  /* 0x0000000d00107213 */ /* 0x000fe20000000000 */
[----:B------:R-:W-:Y:S01]  /*09c0*/  IMAD R187, R5, 0x80, R14 ;  /* 0x0000008005bb7824 */ /* 0x000fe200078e020e */
[----:B------:R-:W-:Y:S01]  /*09d0*/  ISETP.GT.U32.AND P0, PT, R3, R4, PT ;  /* 0x000000040300720c */ /* 0x000fe20003f04070 */
[----:B------:R-:W-:Y:S01]  /*09e0*/  IMAD.SHL.U32 R14, R5, 0x10, RZ ;  /* 0x00000010050e7824 */ /* 0x000fe200078e00ff */
[----:B------:R-:W-:Y:S01]  /*09f0*/  ISETP.GT.U32.AND P1, PT, R3, R12, PT ;  /* 0x0000000c0300720c */ /* 0x000fe20003f24070 */
[----:B------:R-:W-:Y:S01]  /*0a00*/  IMAD.HI.U32 R9, R7, R16, RZ ;  /* 0x0000001007097227 */ /* 0x000fe200078e00ff */
[----:B------:R-:W-:-:S02]  /*0a10*/  SHF.R.S32.HI R5, RZ, 0x1f, R192 ;  /* 0x0000001fff057819 */ /* 0x000fc400000114c0 */
[----:B------:R-:W-:Y:S01]  /*0a20*/  LOP3.LUT R14, R14, 0x30, R185, 0x78, !PT ;  /* 0x000000300e0e7812 */ /* 0x000fe200078e78b9 */
[----:B------:R-:W-:Y:S01]  /*0a30*/  IMAD.MOV R9, RZ, RZ, -R9 ;  /* 0x000000ffff097224 */ /* 0x000fe200078e0a09 */
[----:B------:R-:W-:Y:S01]  /*0a40*/  LEA.HI R192, R5, R192, RZ, 0x6 ;  /* 0x000000c005c07211 */ /* 0x000fe200078f30ff */
[----:B------:R-:W-:Y:S01]  /*0a50*/  IMAD.HI.U32 R5, R7, R18, RZ ;  /* 0x0000001207057227 */ /* 0x000fe200078e00ff */
[----:B------:R-:W-:Y:S02]  /*0a60*/  IADD3 R187, R187, R14, RZ ;  /* 0x0000000ebbbb7210 */ /* 0x000fe40007ffe0ff */
[C---:B------:R-:W-:Y:S01]  /*0a70*/  LOP3.LUT R45, R6.reuse, 0x7c, RZ, 0xfc, !PT ;  /* 0x0000007c062d7812 */ /* 0x040fe200078efcff */
[----:B------:R-:W-:Y:S01]  /*0a80*/  IMAD R14, R3, R9, R16 ;  /* 0x00000009030e7224 */ /* 0x000fe200078e0210 */
[----:B------:R-:W-:Y:S01]  /*0a90*/  LOP3.LUT R43, R6, 0x80, RZ, 0xfc, !PT ;  /* 0x00000080062b7812 */ /* 0x000fe200078efcff */
[----:B------:R-:W-:Y:S01]  /*0aa0*/  @!P1 IMAD.IADD R12, R12, 0x1, -R3 ;  /* 0x000000010c0c9824 */ /* 0x000fe200078e0a03 */
[----:B------:R-:W-:Y:S01]  /*0ab0*/  ISETP.GE.AND P1, PT, R15, RZ, PT ;  /* 0x000000ff0f00720c */ /* 0x000fe20003f26270 */
[----:B------:R-:W-:Y:S01]  /*0ac0*/  IMAD.MOV R9, RZ, RZ, -R5 ;  /* 0x000000ffff097224 */ /* 0x000fe200078e0a05 */
[C---:B------:R-:W-:Y:S01]  /*0ad0*/  ISETP.GT.U32.AND P6, PT, R3.reuse, R14, PT ;  /* 0x0000000e0300720c */ /* 0x040fe20003fc4070 */
[----:B------:R-:W-:Y:S01]  /*0ae0*/  @!P0 IMAD.IADD R4, R4, 0x1, -R3 ;  /* 0x0000000104048824 */ /* 0x000fe200078e0a03 */
[C---:B------:R-:W-:Y:S01]  /*0af0*/  ISETP.GT.U32.AND P5, PT, R3.reuse, R12, PT ;  /* 0x0000000c0300720c */ /* 0x040fe20003fa4070 */
[C---:B------:R-:W-:Y:S01]  /*0b00*/  IMAD R9, R3.reuse, R9, R18 ;  /* 0x0000000903097224 */ /* 0x040fe200078e0212 */
[----:B------:R-:W-:Y:S01]  /*0b10*/  ISETP.GE.AND P0, PT, R8, RZ, PT ;  /* 0x000000ff0800720c */ /* 0x000fe20003f06270 */
[----:B------:R-:W-:Y:S01]  /*0b20*/  IMAD.MOV.U32 R8, RZ, RZ, R11 ;  /* 0x000000ffff087224 */ /* 0x000fe200078e000b */
[----:B------:R-:W-:-:S02]  /*0b30*/  ISETP.GT.U32.AND P2, PT, R3, R4, PT ;  /* 0x000000040300720c */ /* 0x000fc40003f44070 */
[C---:B------:R-:W-:Y:S01]  /*0b40*/  LOP3.LUT R11, R6.reuse, 0xe8, RZ, 0xfc, !PT ;  /* 0x000000e8060b7812 */ /* 0x040fe200078efcff */
[----:B------:R-:W-:Y:S01]  /*0b50*/  IMAD.HI.U32 R5, R7, R8, RZ ;  /* 0x0000000807057227 */ /* 0x000fe200078e00ff */
[----:B------:R-:W-:Y:S02]  /*0b60*/  LOP3.LUT R15, R6, 0xe0, RZ, 0xfc, !PT ;  /* 0x000000e0060f7812 */ /* 0x000fe400078efcff */
[----:B------:R-:W-:Y:S01]  /*0b70*/  IABS R16, R11 ;  /* 0x0000000b00107213 */ /* 0x000fe20000000000 */
[--C-:B------:R-:W-:Y:S01]  /*0b80*/  @!P6 IMAD.IADD R14, R14, 0x1, -R3.reuse ;  /* 0x000000010e0ee824 */ /* 0x100fe200078e0a03 */
[----:B------:R-:W-:Y:S01]  /*0b90*/  IABS R44, R45 ;  /* 0x0000002d002c7213 */ /* 0x000fe20000000000 */
[----:B------:R-:W-:Y:S01]  /*0ba0*/  @!P5 IMAD.IADD R12, R12, 0x1, -R3 ;  /* 0x000000010c0cd824 */ /* 0x000fe200078e0a03 */
[C---:B------:R-:W-:Y:S01]  /*0bb0*/  ISETP.GT.U32.AND P5, PT, R3.reuse, R9, PT ;  /* 0x000000090300720c */ /* 0x040fe20003fa4070 */
[----:B------:R-:W-:Y:S01]  /*0bc0*/  IMAD.MOV R5, RZ, RZ, -R5 ;  /* 0x000000ffff057224 */ /* 0x000fe200078e0a05 */
[----:B------:R-:W-:Y:S01]  /*0bd0*/  ISETP.GT.U32.AND P6, PT, R3, R14, PT ;  /* 0x0000000e0300720c */ /* 0x000fe20003fc4070 */
[----:B------:R-:W-:Y:S01]  /*0be0*/  @!P2 IMAD.IADD R4, R4, 0x1, -R3 ;  /* 0x000000010404a824 */ /* 0x000fe200078e0a03 */
[----:B------:R-:W-:Y:S01]  /*0bf0*/  ISETP.GE.AND P2, PT, R17, RZ, PT ;  /* 0x000000ff1100720c */ /* 0x000fe20003f46270 */
[----:B------:R-:W-:Y:S01]  /*0c00*/  IMAD R10, R3, R5, R8 ;  /* 0x00000005030a7224 */ /* 0x000fe200078e0208 */
[----:B------:R-:W-:Y:S01]  /*0c10*/  LOP3.LUT R17, R6, 0xdc, RZ, 0xfc, !PT ;  /* 0x000000dc06117812 */ /* 0x000fe200078efcff */
[----:B------:R-:W-:Y:S01]  /*0c20*/  IMAD.MOV.U32 R5, RZ, RZ, R12 ;  /* 0x000000ffff057224 */ /* 0x000fe200078e000c */
[----:B------:R-:W-:Y:S01]  /*0c30*/  IABS R12, R15 ;  /* 0x0000000f000c7213 */ /* 0x000fe20000000000 */
[----:B------:R-:W-:Y:S01]  /*0c40*/  IMAD.HI.U32 R8, R7, R16, RZ ;  /* 0x0000001007087227 */ /* 0x000fe200078e00ff */
[----:B------:R-:W-:-:S02]  /*0c50*/  IABS R20, R17 ;  /* 0x0000001100147213 */ /* 0x000fc40000000000 */
[----:B------:R-:W-:Y:S01]  /*0c60*/  @!P3 IADD3 R5, -R5, RZ, RZ ;  /* 0x000000ff0505b210 */ /* 0x000fe20007ffe1ff */
[--C-:B------:R-:W-:Y:S01]  /*0c70*/  @!P5 IMAD.IADD R9, R9, 0x1, -R3.reuse ;  /* 0x000000010909d824 */ /* 0x100fe200078e0a03 */
[----:B------:R-:W-:Y:S01]  /*0c80*/  ISETP.GT.U32.AND P3, PT, R3, R10, PT ;  /* 0x0000000a0300720c */ /* 0x000fe20003f64070 */
[----:B------:R-:W-:Y:S01]  /*0c90*/  @!P0 IMAD.MOV R4, RZ, RZ, -R4 ;  /* 0x000000ffff048224 */ /* 0x000fe200078e0a04 */
[----:B------:R-:W-:Y:S01]  /*0ca0*/  ISETP.GE.AND P0, PT, R11, RZ, PT ;  /* 0x000000ff0b00720c */ /* 0x000fe20003f06270 */
[----:B------:R-:W-:Y:S01]  /*0cb0*/  IMAD.MOV R8, RZ, RZ, -R8 ;  /* 0x000000ffff087224 */ /* 0x000fe200078e0a08 */
[----:B------:R-:W-:Y:S01]  /*0cc0*/  ISETP.GT.U32.AND P5, PT, R3, R9, PT ;  /* 0x000000090300720c */ /* 0x000fe20003fa4070 */
[----:B------:R-:W-:Y:S01]  /*0cd0*/  @!P6 IMAD.IADD R14, R14, 0x1, -R3 ;  /* 0x000000010e0ee824 */ /* 0x000fe200078e0a03 */
[----:B------:R-:W-:Y:S02]  /*0ce0*/  LOP3.LUT R11, R6, 0xe4, RZ, 0xfc, !PT ;  /* 0x000000e4060b7812 */ /* 0x000fe400078efcff */
[----:B------:R-:W-:-:S02]  /*0cf0*/  IABS R42, R43 ;  /* 0x0000002b002a7213 */ /* 0x000fc40000000000 */
[----:B------:R-:W-:Y:S02]  /*0d00*/  IABS R18, R11 ;  /* 0x0000000b00127213 */ /* 0x000fe40000000000 */
[----:B------:R-:W-:Y:S01]  /*0d10*/  ISETP.GE.AND P6, PT, R11, RZ, PT ;  /* 0x000000ff0b00720c */ /* 0x000fe20003fc6270 */
[----:B------:R-:W-:Y:S01]  /*0d20*/  IMAD R11, R3, R8, R16 ;  /* 0x00000008030b7224 */ /* 0x000fe200078e0210 */
[----:B------:R-:W-:Y:S01]  /*0d30*/  LOP3.LUT R46, R6, 0x78, RZ, 0xfc, !PT ;  /* 0x00000078062e7812 */ /* 0x000fe200078efcff */
[--C-:B------:R-:W-:Y:S01]  /*0d40*/  @!P3 IMAD.IADD R10, R10, 0x1, -R3.reuse ;  /* 0x000000010a0ab824 */ /* 0x100fe200078e0a03 */
[C---:B------:R-:W-:Y:S01]  /*0d50*/  LOP3.LUT R47, R6.reuse, 0x74, RZ, 0xfc, !PT ;  /* 0x00000074062f7812 */ /* 0x040fe200078efcff */
[----:B------:R-:W-:Y:S01]  /*0d60*/  @!P5 IMAD.IADD R9, R9, 0x1, -R3 ;  /* 0x000000010909d824 */ /* 0x000fe200078e0a03 */
[C---:B------:R-:W-:Y:S01]  /*0d70*/  ISETP.GT.U32.AND P5, PT, R3.reuse, R11, PT ;  /* 0x0000000b0300720c */ /* 0x040fe20003fa4070 */
[----:B------:R-:W-:Y:S01]  /*0d80*/  IMAD.MOV.U32 R16, RZ, RZ, R12 ;  /* 0x000000ffff107224 */ /* 0x000fe200078e000c */
[----:B------:R-:W-:Y:S01]  /*0d90*/  ISETP.GT.U32.AND P3, PT, R3, R10, PT ;  /* 0x0000000a0300720c */ /* 0x000fe20003f64070 */
[----:B------:R-:W-:Y:S01]  /*0da0*/  IMAD.HI.U32 R12, R7, R18, RZ ;  /* 0x00000012070c7227 */ /* 0x000fe200078e00ff */
[----:B------:R-:W-:-:S02]  /*0db0*/  LOP3.LUT R49, R6, 0x64, RZ, 0xfc, !PT ;  /* 0x0000006406317812 */ /* 0x000fc400078efcff */
[C---:B------:R-:W-:Y:S01]  /*0dc0*/  LOP3.LUT R51, R6.reuse, 0x5c, RZ, 0xfc, !PT ;  /* 0x0000005c06337812 */ /* 0x040fe200078efcff */
[----:B------:R-:W-:Y:S01]  /*0dd0*/  IMAD.MOV R12, RZ, RZ, -R12 ;  /* 0x000000ffff0c7224 */ /* 0x000fe200078e0a0c */
[----:B------:R-:W-:Y:S01]  /*0de0*/  IABS R50, R49 ;  /* 0x0000003100327213 */ /* 0x000fe20000000000 */
[----:B------:R-:W-:Y:S01]  /*0df0*/  IMAD.MOV.U32 R8, RZ, RZ, R14 ;  /* 0x000000ffff087224 */ /* 0x000fe200078e000e */
[C---:B------:R-:W-:Y:S01]  /*0e00*/  LOP3.LUT R53, R6.reuse, 0x58, RZ, 0xfc, !PT ;  /* 0x0000005806357812 */ /* 0x040fe200078efcff */
[----:B------:R-:W-:Y:S01]  /*0e10*/  IMAD.HI.U32 R13, R7, R16, RZ ;  /* 0x00000010070d7227 */ /* 0x000fe200078e00ff */
[C---:B------:R-:W-:Y:S02]  /*0e20*/  LOP3.LUT R55, R6.reuse, 0x54, RZ, 0xfc, !PT ;  /* 0x0000005406377812 */ /* 0x040fe400078efcff */
[----:B------:R-:W-:Y:S01]  /*0e30*/  LOP3.LUT R56, R6, 0x50, RZ, 0xfc, !PT ;  /* 0x0000005006387812 */ /* 0x000fe200078efcff */
[----:B------:R-:W-:Y:S01]  /*0e40*/  @!P5 IMAD.IADD R11, R11, 0x1, -R3 ;  /* 0x000000010b0bd824 */ /* 0x000fe200078e0a03 */
[----:B------:R-:W-:Y:S01]  /*0e50*/  @!P3 IADD3 R10, R10, -R3, RZ ;  /* 0x800000030a0ab210 */ /* 0x000fe20007ffe0ff */
[----:B------:R-:W-:Y:S01]  /*0e60*/  IMAD R14, R3, R12, R18 ;  /* 0x0000000c030e7224 */ /* 0x000fe200078e0212 */
[----:B------:R-:W-:Y:S01]  /*0e70*/  IABS R52, R55 ;  /* 0x0000003700347213 */ /* 0x000fe20000000000 */
[----:B------:R-:W-:Y:S01]  /*0e80*/  IMAD.HI.U32 R12, R7, R20, RZ ;  /* 0x00000014070c7227 */ /* 0x000fe200078e00ff */
[----:B------:R-:W-:-:S02]  /*0e90*/  ISETP.GT.U32.AND P5, PT, R3, R11, PT ;  /* 0x0000000b0300720c */ /* 0x000fc40003fa4070 */
[C---:B------:R-:W-:Y:S01]  /*0ea0*/  ISETP.GT.U32.AND P3, PT, R3.reuse, R14, PT ;  /* 0x0000000e0300720c */ /* 0x040fe20003f64070 */
[----:B------:R-:W-:Y:S01]  /*0eb0*/  IMAD.MOV R13, RZ, RZ, -R13 ;  /* 0x000000ffff0d7224 */ /* 0x000fe200078e0a0d */
[----:B------:R-:W-:Y:S01]  /*0ec0*/  IABS R54, R56 ;  /* 0x0000003800367213 */ /* 0x000fe20000000000 */
[----:B------:R-:W-:Y:S01]  /*0ed0*/  IMAD.MOV R12, RZ, RZ, -R12 ;  /* 0x000000ffff0c7224 */ /* 0x000fe200078e0a0c */
[C---:B------:R-:W-:Y:S01]  /*0ee0*/  LOP3.LUT R57, R6.reuse, 0x38, RZ, 0xfc, !PT ;  /* 0x0000003806397812 */ /* 0x040fe200078efcff */
[C---:B------:R-:W-:Y:S01]  /*0ef0*/  IMAD R13, R3.reuse, R13, R16 ;  /* 0x0000000d030d7224 */ /* 0x040fe200078e0210 */
[----:B------:R-:W-:Y:S01]  /*0f00*/  LOP3.LUT R59, R6, 0x14, RZ, 0xfc, !PT ;  /* 0x00000014063b7812 */ /* 0x000fe200078efcff */
[C---:B------:R-:W-:Y:S01]  /*0f10*/  IMAD R12, R3.reuse, R12, R20 ;  /* 0x0000000c030c7224 */ /* 0x040fe200078e0214 */
[----:B------:R-:W-:Y:S01]  /*0f20*/  IABS R20, R19 ;  /* 0x0000001300147213 */ /* 0x000fe20000000000 */
[----:B------:R-:W-:Y:S01]  /*0f30*/  @!P2 IMAD.MOV R10, RZ, RZ, -R10 ;  /* 0x000000ffff0aa224 */ /* 0x000fe200078e0a0a */
[----:B------:R-:W-:Y:S01]  /*0f40*/  ISETP.GT.U32.AND P2, PT, R3, R13, PT ;  /* 0x0000000d0300720c */ /* 0x000fe20003f44070 */
[--C-:B------:R-:W-:Y:S01]  /*0f50*/  @!P5 IMAD.IADD R11, R11, 0x1, -R3.reuse ;  /* 0x000000010b0bd824 */ /* 0x100fe200078e0a03 */
[----:B------:R-:W-:Y:S01]  /*0f60*/  ISETP.GT.U32.AND P5, PT, R3, R12, PT ;  /* 0x0000000c0300720c */ /* 0x000fe20003fa4070 */
[----:B------:R-:W-:Y:S01]  /*0f70*/  @!P3 IMAD.IADD R14, R14, 0x1, -R3 ;  /* 0x000000010e0eb824 */ /* 0x000fe200078e0a03 */
[----:B------:R-:W-:Y:S01]  /*0f80*/  IABS R70, R57 ;  /* 0x0000003900467213 */ /* 0x000fe20000000000 */
[----:B------:R-:W-:Y:S01]  /*0f90*/  @!P1 IMAD.MOV R9, RZ, RZ, -R9 ;  /* 0x000000ffff099224 */ /* 0x000fe200078e0a09 */
[----:B------:R-:W-:Y:S01]  /*0fa0*/  ISETP.GE.AND P1, PT, R17, RZ, PT ;  /* 0x000000ff1100720c */ /* 0x000fe20003f26270 */
[----:B------:R-:W-:Y:S01]  /*0fb0*/  IMAD.HI.U32 R16, R7, R20, RZ ;  /* 0x0000001407107227 */ /* 0x000fe200078e00ff */
[----:B------:R-:W-:-:S02]  /*0fc0*/  LOP3.LUT R17, R6, 0xd8, RZ, 0xfc, !PT ;  /* 0x000000d806117812 */ /* 0x000fc400078efcff */
[----:B------:R-:W-:Y:S01]  /*0fd0*/  ISETP.GT.U32.AND P3, PT, R3, R14, PT ;  /* 0x0000000e0300720c */ /* 0x000fe20003f64070 */
[----:B------:R-:W-:Y:S01]  /*0fe0*/  @!P0 IMAD.MOV R11, RZ, RZ, -R11 ;  /* 0x000000ffff0b8224 */ /* 0x000fe200078e0a0b */
[----:B------:R-:W-:Y:S01]  /*0ff0*/  IABS R18, R17 ;  /* 0x0000001100127213 */ /* 0x000fe20000000000 */
[--C-:B------:R-:W-:Y:S01]  /*1000*/  @!P2 IMAD.IADD R13, R13, 0x1, -R3.reuse ;  /* 0x000000010d0da824 */ /* 0x100fe200078e0a03 */
[----:B------:R-:W-:Y:S01]  /*1010*/  ISETP.GE.AND P0, PT, R17, RZ, PT ;  /* 0x000000ff1100720c */ /* 0x000fe20003f06270 */
[----:B------:R-:W-:Y:S01]  /*1020*/  @!P5 IMAD.IADD R12, R12, 0x1, -R3 ;  /* 0x000000010c0cd824 */ /* 0x000fe200078e0a03 */
[----:B------:R-:W-:Y:S01]  /*1030*/  IABS R86, R59 ;  /* 0x0000003b00567213 */ /* 0x000fe20000000000 */
[----:B------:R-:W-:Y:S01]  /*1040*/  @!P4 IMAD.MOV R8, RZ, RZ, -R8 ;  /* 0x000000ffff08c224 */ /* 0x000fe200078e0a08 */
[----:B------:R-:W-:Y:S01]  /*1050*/  ISETP.GE.AND P4, PT, R15, RZ, PT ;  /* 0x000000ff0f00720c */ /* 0x000fe20003f86270 */
[----:B------:R-:W-:Y:S01]  /*1060*/  IMAD.HI.U32 R17, R7, R22, RZ ;  /* 0x0000001607117227 */ /* 0x000fe200078e00ff */
[----:B------:R-:W-:-:S02]  /*1070*/  ISETP.GT.U32.AND P2, PT, R3, R13, PT ;  /* 0x0000000d0300720c */ /* 0x000fc40003f44070 */
[----:B------:R-:W-:Y:S01]  /*1080*/  ISETP.GT.U32.AND P5, PT, R3, R12, PT ;  /* 0x0000000c0300720c */ /* 0x000fe20003fa4070 */
[----:B------:R-:W-:Y:S01]  /*1090*/  IMAD.HI.U32 R15, R7, R18, RZ ;  /* 0x00000012070f7227 */ /* 0x000fe200078e00ff */
[----:B------:R-:W-:Y:S02]  /*10a0*/  IADD3 R17, -R17, RZ, RZ ;  /* 0x000000ff11117210 */ /* 0x000fe40007ffe1ff */
[C---:B------:R-:W-:Y:S01]  /*10b0*/  LOP3.LUT R61, R6.reuse, 0x10, RZ, 0xfc, !PT ;  /* 0x00000010063d7812 */ /* 0x040fe200078efcff */
[----:B------:R-:W-:Y:S01]  /*10c0*/  IMAD.MOV R16, RZ, RZ, -R16 ;  /* 0x000000ffff107224 */ /* 0x000fe200078e0a10 */
[----:B------:R-:W-:Y:S01]  /*10d0*/  LOP3.LUT R63, R6, 0xc, RZ, 0xfc, !PT ;  /* 0x0000000c063f7812 */ /* 0x000fe200078efcff */
[----:B------:R-:W-:Y:S01]  /*10e0*/  IMAD.MOV R15, RZ, RZ, -R15 ;  /* 0x000000ffff0f7224 */ /* 0x000fe200078e0a0f */
[----:B------:R-:W-:Y:S01]  /*10f0*/  IABS R88, R61 ;  /* 0x0000003d00587213 */ /* 0x000fe20000000000 */
[--C-:B------:R-:W-:Y:S01]  /*1100*/  @!P3 IMAD.IADD R14, R14, 0x1, -R3.reuse ;  /* 0x000000010e0eb824 */ /* 0x100fe200078e0a03 */
[----:B------:R-:W-:Y:S01]  /*1110*/  ISETP.GE.AND P3, PT, R19, RZ, PT ;  /* 0x000000ff1300720c */ /* 0x000fe20003f66270 */
[C---:B------:R-:W-:Y:S01]  /*1120*/  IMAD R16, R3.reuse, R16, R20 ;  /* 0x0000001003107224 */ /* 0x040fe200078e0214 */
[----:B------:R-:W-:Y:S01]  /*1130*/  IABS R90, R63 ;  /* 0x0000003f005a7213 */ /* 0x000fe20000000000 */
[C---:B------:R-:W-:Y:S01]  /*1140*/  IMAD R15, R3.reuse, R15, R18 ;  /* 0x0000000f030f7224 */ /* 0x040fe200078e0212 */
[C---:B------:R-:W-:Y:S01]  /*1150*/  LOP3.LUT R18, R6.reuse, 0xcc, RZ, 0xfc, !PT ;  /* 0x000000cc06127812 */ /* 0x040fe200078efcff */
[C---:B------:R-:W-:Y:S01]  /*1160*/  IMAD R17, R3.reuse, R17, R22 ;  /* 0x0000001103117224 */ /* 0x040fe200078e0216 */
[----:B------:R-:W-:Y:S01]  /*1170*/  LOP3.LUT R65, R6, 0x4, RZ, 0xfc, !PT ;  /* 0x0000000406417812 */ /* 0x000fe200078efcff */
[----:B------:R-:W-:Y:S01]  /*1180*/  @!P6 IMAD.MOV R14, RZ, RZ, -R14 ;  /* 0x000000ffff0ee224 */ /* 0x000fe200078e0a0e */
[----:B------:R-:W-:Y:S01]  /*1190*/  ISETP.GT.U32.AND P6, PT, R3, R16, PT ;  /* 0x000000100300720c */ /* 0x000fe20003fc4070 */
[--C-:B------:R-:W-:Y:S01]  /*11a0*/  @!P2 IMAD.IADD R13, R13, 0x1, -R3.reuse ;  /* 0x000000010d0da824 */ /* 0x100fe200078e0a03 */
[C---:B------:R-:W-:Y:S01]  /*11b0*/  ISETP.GT.U32.AND P2, PT, R3.reuse, R15, PT ;  /* 0x0000000f0300720c */ /* 0x040fe20003f44070 */
[----:B------:R-:W-:Y:S01]  /*11c0*/  @!P5 IMAD.IADD R12, R12, 0x1, -R3 ;  /* 0x000000010c0cd824 */ /* 0x000fe200078e0a03 */
[----:B------:R-:W-:Y:S01]  /*11d0*/  ISETP.GT.U32.AND P5, PT, R3, R17, PT ;  /* 0x000000110300720c */ /* 0x000fe20003fa4070 */
[----:B------:R-:W-:Y:S01]  /*11e0*/  IMAD.HI.U32 R20, R7, R24, RZ ;  /* 0x0000001807147227 */ /* 0x000fe200078e00ff */
[----:B------:R-:W-:-:S02]  /*11f0*/  IABS R22, R18 ;  /* 0x0000001200167213 */ /* 0x000fc40000000000 */
[----:B------:R-:W-:Y:S01]  /*1200*/  IABS R94, R6 ;  /* 0x00000006005e7213 */ /* 0x000fe20000000000 */
[----:B------:R-:W-:Y:S01]  /*1210*/  IMAD.MOV R20, RZ, RZ, -R20 ;  /* 0x000000ffff147224 */ /* 0x000fe200078e0a14 */
[----:B------:R-:W-:Y:S01]  /*1220*/  LOP3.LUT R193, R183, 0x3f, RZ, 0xc0, !PT ;  /* 0x0000003fb7c17812 */ /* 0x000fe200078ec0ff */
[----:B------:R-:W-:Y:S01]  /*1230*/  @!P4 IMAD.MOV R13, RZ, RZ, -R13 ;  /* 0x000000ffff0dc224 */ /* 0x000fe200078e0a0d */
[----:B------:R-:W-:Y:S01]  /*1240*/  ISETP.GE.AND P4, PT, R21, RZ, PT ;  /* 0x000000ff1500720c */ /* 0x000fe20003f86270 */
[--C-:B------:R-:W-:Y:S01]  /*1250*/  @!P6 IMAD.IADD R16, R16, 0x1, -R3.reuse ;  /* 0x000000011010e824 */ /* 0x100fe200078e0a03 */
[----:B------:R-:W-:Y:S01]  /*1260*/  IABS R21, R25 ;  /* 0x0000001900157213 */ /* 0x000fe20000000000 */
[--C-:B------:R-:W-:Y:S01]  /*1270*/  @!P2 IMAD.IADD R15, R15, 0x1, -R3.reuse ;  /* 0x000000010f0fa824 */ /* 0x100fe200078e0a03 */
[----:B------:R-:W-:Y:S01]  /*1280*/  ISETP.GE.AND P2, PT, R18, RZ, PT ;  /* 0x000000ff1200720c */ /* 0x000fe20003f46270 */
[----:B------:R-:W-:Y:S01]  /*1290*/  @!P5 IMAD.IADD R17, R17, 0x1, -R3 ;  /* 0x000000011111d824 */ /* 0x000fe200078e0a03 */
[----:B------:R-:W-:Y:S01]  /*12a0*/  ISETP.GT.U32.AND P5, PT, R3, R16, PT ;  /* 0x000000100300720c */ /* 0x000fe20003fa4070 */
[----:B------:R-:W-:Y:S01]  /*12b0*/  IMAD.HI.U32 R18, R7, R22, RZ ;  /* 0x0000001607127227 */ /* 0x000fe200078e00ff */
[----:B------:R-:W-:-:S02]  /*12c0*/  ISETP.GT.U32.AND P6, PT, R3, R15, PT ;  /* 0x0000000f0300720c */ /* 0x000fc40003fc4070 */
[----:B------:R-:W-:Y:S01]  /*12d0*/  SHF.R.S32.HI R192, RZ, 0x6, R192 ;  /* 0x00000006ffc07819 */ /* 0x000fe200000114c0 */
[----:B------:R-:W-:Y:S01]  /*12e0*/  IMAD.MOV R18, RZ, RZ, -R18 ;  /* 0x000000ffff127224 */ /* 0x000fe200078e0a12 */
[----:B------:R-:W-:Y:S01]  /*12f0*/  LOP3.LUT R186, R187, 0x40, RZ, 0x3c, !PT ;  /* 0x00000040bbba7812 */ /* 0x000fe200078e3cff */
[----:B------:R-:W-:Y:S01]  /*1300*/  @!P1 IMAD.MOV R12, RZ, RZ, -R12 ;  /* 0x000000ffff0c9224 */ /* 0x000fe200078e0a0c */
[C---:B------:R-:W-:Y:S01]  /*1310*/  ISETP.GT.U32.AND P1, PT, R3.reuse, R17, PT ;  /* 0x000000110300720c */ /* 0x040fe20003f24070 */
[C---:B------:R-:W-:Y:S02]  /*1320*/  IMAD R19, R3.reuse, R18, R22 ;  /* 0x0000001203137224 */ /* 0x040fe400078e0216 */
[C---:B------:R-:W-:Y:S01]  /*1330*/  IMAD R18, R3.reuse, R20, R24 ;  /* 0x0000001403127224 */ /* 0x040fe200078e0218 */
[----:B------:R-:W-:Y:S01]  /*1340*/  IABS R24, R27 ;  /* 0x0000001b00187213 */ /* 0x000fe20000000000 */
[----:B------:R-:W-:Y:S02]  /*1350*/  @!P5 IMAD.IADD R16, R16, 0x1, -R3 ;  /* 0x000000011010d824 */ /* 0x000fe400078e0a03 */
[----:B------:R-:W-:Y:S01]  /*1360*/  IMAD.MOV.U32 R22, RZ, RZ, R21 ;  /* 0x000000ffff167224 */ /* 0x000fe200078e0015 */
[----:B------:R-:W-:Y:S01]  /*1370*/  ISETP.GT.U32.AND P5, PT, R3, R18, PT ;  /* 0x000000120300720c */ /* 0x000fe20003fa4070 */
[----:B------:R-:W-:Y:S01]  /*1380*/  IMAD.HI.U32 R21, R7, R24, RZ ;  /* 0x0000001807157227 */ /* 0x000fe200078e00ff */
[----:B------:R-:W-:-:S02]  /*1390*/  @!P6 IADD3 R15, R15, -R3, RZ ;  /* 0x800000030f0fe210 */ /* 0x000fc40007ffe0ff */
[----:B------:R-:W-:Y:S01]  /*13a0*/  ISETP.GT.U32.AND P6, PT, R3, R19, PT ;  /* 0x000000130300720c */ /* 0x000fe20003fc4070 */
[----:B------:R-:W-:-:S04]  /*13b0*/  IMAD.HI.U32 R20, R7, R22, RZ ;  /* 0x0000001607147227 */ /* 0x000fc800078e00ff */
[----:B------:R-:W-:Y:S02]  /*13c0*/  IMAD.MOV R20, RZ, RZ, -R20 ;  /* 0x000000ffff147224 */ /* 0x000fe400078e0a14 */
[----:B------:R-:W-:Y:S02]  /*13d0*/  IMAD.MOV R21, RZ, RZ, -R21 ;  /* 0x000000ffff157224 */ /* 0x000fe400078e0a15 */
[--C-:B------:R-:W-:Y:S02]  /*13e0*/  @!P5 IMAD.IADD R18, R18, 0x1, -R3.reuse ;  /* 0x000000011212d824 */ /* 0x100fe400078e0a03 */
[C---:B------:R-:W-:Y:S02]  /*13f0*/  IMAD R20, R3.reuse, R20, R22 ;  /* 0x0000001403147224 */ /* 0x040fe400078e0216 */
[C---:B------:R-:W-:Y:S01]  /*1400*/  IMAD R21, R3.reuse, R21, R24 ;  /* 0x0000001503157224 */ /* 0x040fe200078e0218 */
[----:B------:R-:W-:Y:S01]  /*1410*/  ISETP.GT.U32.AND P5, PT, R3, R18, PT ;  /* 0x000000120300720c */ /* 0x000fe20003fa4070 */
[----:B------:R-:W-:Y:S01]  /*1420*/  @!P6 IMAD.IADD R19, R19, 0x1, -R3 ;  /* 0x000000011313e824 */ /* 0x000fe200078e0a03 */
[----:B------:R-:W-:Y:S01]  /*1430*/  ISETP.GE.AND P6, PT, R25, RZ, PT ;  /* 0x000000ff1900720c */ /* 0x000fe20003fc6270 */
[----:B------:R-:W-:Y:S01]  /*1440*/  @!P3 IMAD.MOV R16, RZ, RZ, -R16 ;  /* 0x000000ffff10b224 */ /* 0x000fe200078e0a10 */
[C---:B------:R-:W-:Y:S01]  /*1450*/  ISETP.GT.U32.AND P3, PT, R3.reuse, R20, PT ;  /* 0x000000140300720c */ /* 0x040fe20003f64070 */
[----:B------:R-:W-:Y:S01]  /*1460*/  @!P0 IMAD.MOV R15, RZ, RZ, -R15 ;  /* 0x000000ffff0f8224 */ /* 0x000fe200078e0a0f */
[----:B------:R-:W-:Y:S01]  /*1470*/  ISETP.GT.U32.AND P0, PT, R3, R19, PT ;  /* 0x000000130300720c */ /* 0x000fe20003f04070 */
[----:B------:R-:W-:Y:S01]  /*1480*/  @!P1 IMAD.IADD R17, R17, 0x1, -R3 ;  /* 0x0000000111119824 */ /* 0x000fe200078e0a03 */
[----:B------:R-:W-:Y:S01]  /*1490*/  ISETP.GE.AND P1, PT, R23, RZ, PT ;  /* 0x000000ff1700720c */ /* 0x000fe20003f26270 */
[----:B------:R-:W-:Y:S01]  /*14a0*/  IMAD.HI.U32 R22, R7, R26, RZ ;  /* 0x0000001a07167227 */ /* 0x000fe200078e00ff */
[----:B------:R-:W-:-:S03]  /*14b0*/  LOP3.LUT R25, R6, 0xb8, RZ, 0xfc, !PT ;  /* 0x000000b806197812 */ /* 0x000fc600078efcff */
[----:B------:R-:W-:Y:S01]  /*14c0*/  @!P5 IADD3 R18, R18, -R3, RZ ;  /* 0x800000031212d210 */ /* 0x000fe20007ffe0ff */
[----:B------:R-:W-:Y:S01]  /*14d0*/  IMAD.MOV R22, RZ, RZ, -R22 ;  /* 0x000000ffff167224 */ /* 0x000fe200078e0a16 */
[----:B------:R-:W-:Y:S01]  /*14e0*/  ISETP.GT.U32.AND P5, PT, R3, R21, PT ;  /* 0x000000150300720c */ /* 0x000fe20003fa4070 */
[----:B------:R-:W-:Y:S01]  /*14f0*/  @!P4 IMAD.MOV R17, RZ, RZ, -R17 ;  /* 0x000000ffff11c224 */ /* 0x000fe200078e0a11 */
[----:B------:R-:W-:Y:S01]  /*1500*/  ISETP.GE.AND P4, PT, R27, RZ, PT ;  /* 0x000000ff1b00720c */ /* 0x000fe20003f86270 */
[----:B------:R-:W-:Y:S01]  /*1510*/  IMAD R22, R3, R22, R26 ;  /* 0x0000001603167224 */ /* 0x000fe200078e021a */
[----:B------:R-:W-:Y:S01]  /*1520*/  LOP3.LUT R27, R6, 0xb4, RZ, 0xfc, !PT ;  /* 0x000000b4061b7812 */ /* 0x000fe200078efcff */
[--C-:B------:R-:W-:Y:S01]  /*1530*/  @!P3 IMAD.IADD R20, R20, 0x1, -R3.reuse ;  /* 0x000000011414b824 */ /* 0x100fe200078e0a03 */
[----:B------:R-:W-:Y:S01]  /*1540*/  IABS R26, R25 ;  /* 0x00000019001a7213 */ /* 0x000fe20000000000 */
[----:B------:R-:W-:Y:S01]  /*1550*/  @!P0 IMAD.IADD R19, R19, 0x1, -R3 ;  /* 0x0000000113138824 */ /* 0x000fe200078e0a03 */
[----:B------:R-:W-:Y:S01]  /*1560*/  ISETP.GE.AND P0, PT, R28, RZ, PT ;  /* 0x000000ff1c00720c */ /* 0x000fe20003f06270 */
[----:B------:R-:W-:Y:S01]  /*1570*/  @!P1 IMAD.MOV R18, RZ, RZ, -R18 ;  /* 0x000000ffff129224 */ /* 0x000fe200078e0a12 */
[----:B------:R-:W-:Y:S01]  /*1580*/  IABS R28, R27 ;  /* 0x0000001b001c7213 */ /* 0x000fe20000000000 */
[----:B------:R-:W-:Y:S01]  /*1590*/  IMAD.HI.U32 R23, R7, R26, RZ ;  /* 0x0000001a07177227 */ /* 0x000fe200078e00ff */
[----:B------:R-:W-:-:S03]  /*15a0*/  ISETP.GT.U32.AND P3, PT, R3, R20, PT ;  /* 0x000000140300720c */ /* 0x000fc60003f64070 */
[----:B------:R-:W-:Y:S01]  /*15b0*/  @!P5 IMAD.IADD R21, R21, 0x1, -R3 ;  /* 0x000000011515d824 */ /* 0x000fe200078e0a03 */
[----:B------:R-:W-:Y:S01]  /*15c0*/  ISETP.GE.AND P5, PT, R25, RZ, PT ;  /* 0x000000ff1900720c */ /* 0x000fe20003fa6270 */
[----:B------:R-:W-:-:S03]  /*15d0*/  IMAD.HI.U32 R24, R7, R28, RZ ;  /* 0x0000001c07187227 */ /* 0x000fc600078e00ff */
[C---:B------:R-:W-:Y:S01]  /*15e0*/  ISETP.GT.U32.AND P1, PT, R3.reuse, R21, PT ;  /* 0x000000150300720c */ /* 0x040fe20003f24070 */
[----:B------:R-:W-:Y:S02]  /*15f0*/  IMAD.MOV R23, RZ, RZ, -R23 ;  /* 0x000000ffff177224 */ /* 0x000fe400078e0a17 */
[----:B------:R-:W-:Y:S02]  /*1600*/  IMAD.MOV R24, RZ, RZ, -R24 ;  /* 0x000000ffff187224 */ /* 0x000fe400078e0a18 */
[----:B------:R-:W-:Y:S02]  /*1610*/  IMAD R23, R3, R23, R26 ;  /* 0x0000001703177224 */ /* 0x000fe400078e021a */
[----:B------:R-:W-:Y:S01]  /*1620*/  @!P3 IMAD.IADD R20, R20, 0x1, -R3 ;  /* 0x000000011414b824 */ /* 0x000fe200078e0a03 */
[----:B------:R-:W-:Y:S01]  /*1630*/  ISETP.GE.AND P3, PT, R27, RZ, PT ;  /* 0x000000ff1b00720c */ /* 0x000fe20003f66270 */
[C---:B------:R-:W-:Y:S01]  /*1640*/  IMAD R24, R3.reuse, R24, R28 ;  /* 0x0000001803187224 */ /* 0x040fe200078e021c */
[----:B------:R-:W-:Y:S01]  /*1650*/  LOP3.LUT R27, R6, 0xac, RZ, 0xfc, !PT ;  /* 0x000000ac061b7812 */ /* 0x000fe200078efcff */
[----:B------:R-:W-:Y:S01]  /*1660*/  @!P2 IMAD.MOV R19, RZ, RZ, -R19 ;  /* 0x000000ffff13a224 */ /* 0x000fe200078e0a13 */
[----:B------:R-:W-:Y:S01]  /*1670*/  ISETP.GT.U32.AND P2, PT, R3, R22, PT ;  /* 0x000000160300720c */ /* 0x000fe20003f44070 */
[----:B------:R-:W-:Y:S01]  /*1680*/  @!P1 IMAD.IADD R21, R21, 0x1, -R3 ;  /* 0x0000000115159824 */ /* 0x000fe200078e0a03 */
[C---:B------:R-:W-:Y:S01]  /*1690*/  ISETP.GT.U32.AND P1, PT, R3.reuse, R23, PT ;  /* 0x000000170300720c */ /* 0x040fe20003f24070 */
[----:B------:R-:W-:Y:S01]  /*16a0*/  @!P6 IMAD.MOV R20, RZ, RZ, -R20 ;  /* 0x000000ffff14e224 */ /* 0x000fe200078e0a14 */
[----:B------:R-:W-:Y:S01]  /*16b0*/  ISETP.GT.U32.AND P6, PT, R3, R24, PT ;  /* 0x000000180300720c */ /* 0x000fe20003fc4070 */
[----:B------:R-:W-:Y:S01]  /*16c0*/  IMAD.HI.U32 R25, R7, R30, RZ ;  /* 0x0000001e07197227 */ /* 0x000fe200078e00ff */
[----:B------:R-:W-:-:S02]  /*16d0*/  IABS R26, R27 ;  /* 0x0000001b001a7213 */ /* 0x000fc40000000000 */
[----:B------:R-:W-:Y:S01]  /*16e0*/  @!P4 IADD3 R21, -R21, RZ, RZ ;  /* 0x000000ff1515c210 */ /* 0x000fe20007ffe1ff */
[----:B------:R-:W-:Y:S01]  /*16f0*/  IMAD.MOV R25, RZ, RZ, -R25 ;  /* 0x000000ffff197224 */ /* 0x000fe200078e0a19 */
[----:B------:R-:W-:Y:S01]  /*1700*/  ISETP.GE.AND P4, PT, R29, RZ, PT ;  /* 0x000000ff1d00720c */ /* 0x000fe20003f86270 */
[----:B------:R-:W-:-:S04]  /*1710*/  IMAD.HI.U32 R29, R7, R34, RZ ;  /* 0x00000022071d7227 */ /* 0x000fc800078e00ff */
[--C-:B------:R-:W-:Y:S02]  /*1720*/  @!P1 IMAD.IADD R23, R23, 0x1, -R3.reuse ;  /* 0x0000000117179824 */ /* 0x100fe400078e0a03 */
[--C-:B------:R-:W-:Y:S02]  /*1730*/  @!P2 IMAD.IADD R22, R22, 0x1, -R3.reuse ;  /* 0x000000011616a824 */ /* 0x100fe400078e0a03 */
[----:B------:R-:W-:Y:S01]  /*1740*/  @!P6 IMAD.IADD R24, R24, 0x1, -R3 ;  /* 0x000000011818e824 */ /* 0x000fe200078e0a03 */
[C---:B------:R-:W-:Y:S01]  /*1750*/  ISETP.GT.U32.AND P1, PT, R3.reuse, R23, PT ;  /* 0x000000170300720c */ /* 0x040fe20003f24070 */
[C---:B------:R-:W-:Y:S01]  /*1760*/  IMAD R28, R3.reuse, R25, R30 ;  /* 0x00000019031c7224 */ /* 0x040fe200078e021e */
[----:B------:R-:W-:Y:S01]  /*1770*/  ISETP.GT.U32.AND P2, PT, R3, R22, PT ;  /* 0x000000160300720c */ /* 0x000fe20003f44070 */
[----:B------:R-:W-:Y:S01]  /*1780*/  IMAD.HI.U32 R25, R7, R26, RZ ;  /* 0x0000001a07197227 */ /* 0x000fe200078e00ff */
[----:B------:R-:W-:Y:S02]  /*1790*/  ISETP.GT.U32.AND P6, PT, R3, R24, PT ;  /* 0x000000180300720c */ /* 0x000fe40003fc4070 */
[----:B------:R-:W-:Y:S01]  /*17a0*/  IABS R30, R33 ;  /* 0x00000021001e7213 */ /* 0x000fe20000000000 */
[----:B------:R-:W-:-:S02]  /*17b0*/  IMAD.MOV R25, RZ, RZ, -R25 ;  /* 0x000000ffff197224 */ /* 0x000fc400078e0a19 */
[----:B------:R-:W-:Y:S02]  /*17c0*/  IMAD.MOV R29, RZ, RZ, -R29 ;  /* 0x000000ffff1d7224 */ /* 0x000fe400078e0a1d */
[----:B------:R-:W-:Y:S02]  /*17d0*/  IMAD R25, R3, R25, R26 ;  /* 0x0000001903197224 */ /* 0x000fe400078e021a */
[----:B------:R-:W-:Y:S01]  /*17e0*/  @!P1 IMAD.IADD R23, R23, 0x1, -R3 ;  /* 0x0000000117179824 */ /* 0x000fe200078e0a03 */
[----:B------:R-:W-:Y:S01]  /*17f0*/  ISETP.GT.U32.AND P1, PT, R3, R28, PT ;  /* 0x0000001c0300720c */ /* 0x000fe20003f24070 */
[----:B------:R-:W-:-:S04]  /*1800*/  IMAD.HI.U32 R26, R7, R30, RZ ;  /* 0x0000001e071a7227 */ /* 0x000fc800078e00ff */
[--C-:B------:R-:W-:Y:S01]  /*1810*/  @!P2 IMAD.IADD R22, R22, 0x1, -R3.reuse ;  /* 0x000000011616a824 */ /* 0x100fe200078e0a03 */
[----:B------:R-:W-:Y:S01]  /*1820*/  ISETP.GE.AND P2, PT, R27, RZ, PT ;  /* 0x000000ff1b00720c */ /* 0x000fe20003f46270 */
[----:B------:R-:W-:Y:S01]  /*1830*/  @!P6 IMAD.IADD R24, R24, 0x1, -R3 ;  /* 0x000000011818e824 */ /* 0x000fe200078e0a03 */
[----:B------:R-:W-:Y:S01]  /*1840*/  ISETP.GT.U32.AND P6, PT, R3, R25, PT ;  /* 0x000000190300720c */ /* 0x000fe20003fc4070 */
[----:B------:R-:W-:-:S04]  /*1850*/  IMAD.HI.U32 R27, R7, R32, RZ ;  /* 0x00000020071b7227 */ /* 0x000fc800078e00ff */
[----:B------:R-:W-:Y:S02]  /*1860*/  IMAD.MOV R26, RZ, RZ, -R26 ;  /* 0x000000ffff1a7224 */ /* 0x000fe400078e0a1a */
[----:B------:R-:W-:Y:S02]  /*1870*/  IMAD.MOV R27, RZ, RZ, -R27 ;  /* 0x000000ffff1b7224 */ /* 0x000fe400078e0a1b */
[C---:B------:R-:W-:Y:S02]  /*1880*/  IMAD R26, R3.reuse, R26, R30 ;  /* 0x0000001a031a7224 */ /* 0x040fe400078e021e */
[C---:B------:R-:W-:Y:S01]  /*1890*/  IMAD R27, R3.reuse, R27, R32 ;  /* 0x0000001b031b7224 */ /* 0x040fe200078e0220 */
[----:B------:R-:W-:Y:S01]  /*18a0*/  IABS R32, R39 ;  /* 0x0000002700207213 */ /* 0x000fe20000000000 */
[----:B------:R-:W-:Y:S01]  /*18b0*/  @!P1 IMAD.IADD R28, R28, 0x1, -R3 ;  /* 0x000000011c1c9824 */ /* 0x000fe200078e0a03 */
[----:B------:R-:W-:Y:S01]  /*18c0*/  ISETP.GT.U32.AND P1, PT, R3, R26, PT ;  /* 0x0000001a0300720c */ /* 0x000fe20003f24070 */
[----:B------:R-:W-:Y:S01]  /*18d0*/  @!P5 IMAD.MOV R23, RZ, RZ, -R23 ;  /* 0x000000ffff17d224 */ /* 0x000fe200078e0a17 */
[----:B------:R-:W-:Y:S01]  /*18e0*/  @!P6 IADD3 R25, R25, -R3, RZ ;  /* 0x800000031919e210 */ /* 0x000fe20007ffe0ff */
[----:B------:R-:W-:Y:S01]  /*18f0*/  IMAD.HI.U32 R31, R7, R32, RZ ;  /* 0x00000020071f7227 */ /* 0x000fe200078e00ff */
[----:B------:R-:W-:-:S03]  /*1900*/  ISETP.GT.U32.AND P6, PT, R3, R27, PT ;  /* 0x0000001b0300720c */ /* 0x000fc60003fc4070 */
[----:B------:R-:W-:Y:S02]  /*1910*/  IMAD.MOV R31, RZ, RZ, -R31 ;  /* 0x000000ffff1f7224 */ /* 0x000fe400078e0a1f */
[----:B------:R-:W-:Y:S01]  /*1920*/  @!P0 IMAD.MOV R22, RZ, RZ, -R22 ;  /* 0x000000ffff168224 */ /* 0x000fe200078e0a16 */
[C---:B------:R-:W-:Y:S01]  /*1930*/  ISETP.GT.U32.AND P0, PT, R3.reuse, R25, PT ;  /* 0x000000190300720c */ /* 0x040fe20003f04070 */
[C---:B------:R-:W-:Y:S02]  /*1940*/  IMAD R31, R3.reuse, R31, R32 ;  /* 0x0000001f031f7224 */ /* 0x040fe400078e0220 */
[----:B------:R-:W-:Y:S01]  /*1950*/  @!P1 IMAD.IADD R26, R26, 0x1, -R3 ;  /* 0x000000011a1a9824 */ /* 0x000fe200078e0a03 */
[----:B------:R-:W-:Y:S01]  /*1960*/  ISETP.GT.U32.AND P1, PT, R3, R28, PT ;  /* 0x0000001c0300720c */ /* 0x000fe20003f24070 */
[----:B------:R-:W-:-:S04]  /*1970*/  IMAD.HI.U32 R30, R7, R36, RZ ;  /* 0x00000024071e7227 */ /* 0x000fc800078e00ff */
[----:B------:R-:W-:Y:S01]  /*1980*/  @!P6 IMAD.IADD R27, R27, 0x1, -R3 ;  /* 0x000000011b1be824 */ /* 0x000fe200078e0a03 */
[C---:B------:R-:W-:Y:S01]  /*1990*/  ISETP.GT.U32.AND P6, PT, R3.reuse, R26, PT ;  /* 0x0000001a0300720c */ /* 0x040fe20003fc4070 */
[C---:B------:R-:W-:Y:S01]  /*19a0*/  IMAD R29, R3.reuse, R29, R34 ;  /* 0x0000001d031d7224 */ /* 0x040fe200078e0222 */
[----:B------:R-:W-:Y:S01]  /*19b0*/  IABS R34, R40 ;  /* 0x0000002800227213 */ /* 0x000fe20000000000 */
[----:B------:R-:W-:Y:S01]  /*19c0*/  IMAD.MOV R30, RZ, RZ, -R30 ;  /* 0x000000ffff1e7224 */ /* 0x000fe200078e0a1e */
[C---:B------:R-:W-:Y:S01]  /*19d0*/  ISETP.GT.U32.AND P5, PT, R3.reuse, R27, PT ;  /* 0x0000001b0300720c */ /* 0x040fe20003fa4070 */
[----:B------:R-:W-:Y:S01]  /*19e0*/  @!P3 IMAD.MOV R24, RZ, RZ, -R24 ;  /* 0x000000ffff18b224 */ /* 0x000fe200078e0a18 */
[C---:B------:R-:W-:Y:S01]  /*19f0*/  ISETP.GT.U32.AND P3, PT, R3.reuse, R29, PT ;  /* 0x0000001d0300720c */ /* 0x040fe20003f64070 */
[----:B------:R-:W-:Y:S01]  /*1a00*/  IMAD R30, R3, R30, R36 ;  /* 0x0000001e031e7224 */ /* 0x000fe200078e0224 */
[----:B------:R-:W-:Y:S01]  /*1a10*/  IABS R36, R41 ;  /* 0x0000002900247213 */ /* 0x000fe20000000000 */
[----:B------:R-:W-:-:S04]  /*1a20*/  IMAD.HI.U32 R32, R7, R34, RZ ;  /* 0x0000002207207227 */ /* 0x000fc800078e00ff */
[--C-:B------:R-:W-:Y:S01]  /*1a30*/  @!P6 IMAD.IADD R26, R26, 0x1, -R3.reuse ;  /* 0x000000011a1ae824 */ /* 0x100fe200078e0a03 */
[----:B------:R-:W-:Y:S01]  /*1a40*/  ISETP.GT.U32.AND P6, PT, R3, R31, PT ;  /* 0x0000001f0300720c */ /* 0x000fe20003fc4070 */
[--C-:B------:R-:W-:Y:S01]  /*1a50*/  @!P0 IMAD.IADD R25, R25, 0x1, -R3.reuse ;  /* 0x0000000119198824 */ /* 0x100fe200078e0a03 */
[----:B------:R-:W-:Y:S01]  /*1a60*/  ISETP.GE.AND P0, PT, R33, RZ, PT ;  /* 0x000000ff2100720c */ /* 0x000fe20003f06270 */
[--C-:B------:R-:W-:Y:S01]  /*1a70*/  @!P5 IMAD.IADD R27, R27, 0x1, -R3.reuse ;  /* 0x000000011b1bd824 */ /* 0x100fe200078e0a03 */
[----:B------:R-:W-:Y:S01]  /*1a80*/  ISETP.GE.AND P5, PT, R35, RZ, PT ;  /* 0x000000ff2300720c */ /* 0x000fe20003fa6270 */
[----:B------:R-:W-:Y:S01]  /*1a90*/  IMAD.HI.U32 R33, R7, R36, RZ ;  /* 0x0000002407217227 */ /* 0x000fe200078e00ff */
[----:B------:R-:W-:Y:S02]  /*1aa0*/  @!P3 IADD3 R29, R29, -R3, RZ ;  /* 0x800000031d1db210 */ /* 0x000fe40007ffe0ff */
[----:B------:R-:W-:Y:S01]  /*1ab0*/  ISETP.GE.AND P3, PT, R37, RZ, PT ;  /* 0x000000ff2500720c */ /* 0x000fe20003f66270 */
[----:B------:R-:W-:Y:S01]  /*1ac0*/  IMAD.MOV R32, RZ, RZ, -R32 ;  /* 0x000000ffff207224 */ /* 0x000fe200078e0a20 */
[----:B------:R-:W-:Y:S01]  /*1ad0*/  LOP3.LUT R35, R6, 0x8c, RZ, 0xfc, !PT ;  /* 0x0000008c06237812 */ /* 0x000fe200078efcff */
[--C-:B------:R-:W-:Y:S01]  /*1ae0*/  @!P1 IMAD.IADD R28, R28, 0x1, -R3.reuse ;  /* 0x000000011c1c9824 */ /* 0x100fe200078e0a03 */
[----:B------:R-:W-:Y:S01]  /*1af0*/  ISETP.GT.U32.AND P1, PT, R3, R30, PT ;  /* 0x0000001e0300720c */ /* 0x000fe20003f24070 */
[----:B------:R-:W-:-:S02]  /*1b00*/  @!P6 IMAD.IADD R31, R31, 0x1, -R3 ;  /* 0x000000011f1fe824 */ /* 0x000fc400078e0a03 */
[----:B------:R-:W-:Y:S02]  /*1b10*/  IMAD.MOV R33, RZ, RZ, -R33 ;  /* 0x000000ffff217224 */ /* 0x000fe400078e0a21 */
[C---:B------:R-:W-:Y:S01]  /*1b20*/  IMAD R32, R3.reuse, R32, R34 ;  /* 0x0000002003207224 */ /* 0x040fe200078e0222 */
[C---:B------:R-:W-:Y:S01]  /*1b30*/  ISETP.GT.U32.AND P6, PT, R3.reuse, R31, PT ;  /* 0x0000001f0300720c */ /* 0x040fe20003fc4070 */
[----:B------:R-:W-:Y:S01]  /*1b40*/  @!P4 IMAD.MOV R28, RZ, RZ, -R28 ;  /* 0x000000ffff1cc224 */ /* 0x000fe200078e0a1c */
[C---:B------:R-:W-:Y:S01]  /*1b50*/  ISETP.GT.U32.AND P4, PT, R3.reuse, R29, PT ;  /* 0x0000001d0300720c */ /* 0x040fe20003f84070 */
[C---:B------:R-:W-:Y:S02]  /*1b60*/  IMAD R33, R3.reuse, R33, R36 ;  /* 0x0000002103217224 */ /* 0x040fe400078e0224 */
[----:B------:R-:W-:Y:S01]  /*1b70*/  @!P5 IMAD.MOV R27, RZ, RZ, -R27 ;  /* 0x000000ffff1bd224 */ /* 0x000fe200078e0a1b */
[----:B------:R-:W-:Y:S01]  /*1b80*/  ISETP.GT.U32.AND P5, PT, R3, R32, PT ;  /* 0x000000200300720c */ /* 0x000fe20003fa4070 */
[----:B------:R-:W-:Y:S01]  /*1b90*/  @!P1 IMAD.IADD R30, R30, 0x1, -R3 ;  /* 0x000000011e1e9824 */ /* 0x000fe200078e0a03 */
[----:B------:R-:W-:Y:S01]  /*1ba0*/  ISETP.GE.AND P1, PT, R38, RZ, PT ;  /* 0x000000ff2600720c */ /* 0x000fe20003f26270 */
[----:B------:R-:W-:Y:S01]  /*1bb0*/  @!P0 IMAD.MOV R26, RZ, RZ, -R26 ;  /* 0x000000ffff1a8224 */ /* 0x000fe200078e0a1a */
[----:B------:R-:W-:Y:S01]  /*1bc0*/  ISETP.GE.AND P0, PT, R39, RZ, PT ;  /* 0x000000ff2700720c */ /* 0x000fe20003f06270 */
[----:B------:R-:W-:Y:S01]  /*1bd0*/  @!P2 IMAD.MOV R25, RZ, RZ, -R25 ;  /* 0x000000ffff19a224 */ /* 0x000fe200078e0a19 */
[----:B------:R-:W-:Y:S01]  /*1be0*/  IABS R38, R35 ;  /* 0x0000002300267213 */ /* 0x000fe20000000000 */
[--C-:B------:R-:W-:Y:S01]  /*1bf0*/  @!P6 IMAD.IADD R31, R31, 0x1, -R3.reuse ;  /* 0x000000011f1fe824 */ /* 0x100fe200078e0a03 */
[----:B------:R-:W-:Y:S01]  /*1c00*/  ISETP.GT.U32.AND P6, PT, R3, R33, PT ;  /* 0x000000210300720c */ /* 0x000fe20003fc4070 */
[----:B------:R-:W-:Y:S01]  /*1c10*/  @!P4 IMAD.IADD R29, R29, 0x1, -R3 ;  /* 0x000000011d1dc824 */ /* 0x000fe200078e0a03 */
[----:B------:R-:W-:Y:S01]  /*1c20*/  LOP3.LUT R39, R6, 0x88, RZ, 0xfc, !PT ;  /* 0x0000008806277812 */ /* 0x000fe200078efcff */
[----:B------:R-:W-:Y:S01]  /*1c30*/  IMAD.HI.U32 R34, R7, R38, RZ ;  /* 0x0000002607227227 */ /* 0x000fe200078e00ff */
[----:B------:R-:W-:-:S02]  /*1c40*/  ISETP.GT.U32.AND P2, PT, R3, R30, PT ;  /* 0x0000001e0300720c */ /* 0x000fc40003f44070 */
[----:B------:R-:W-:Y:S01]  /*1c50*/  @!P5 IADD3 R32, R32, -R3, RZ ;  /* 0x800000032020d210 */ /* 0x000fe20007ffe0ff */
[----:B------:R-:W-:Y:S01]  /*1c60*/  @!P3 IMAD.MOV R29, RZ, RZ, -R29 ;  /* 0x000000ffff1db224 */ /* 0x000fe200078e0a1d */
[----:B------:R-:W-:Y:S01]  /*1c70*/  IABS R36, R39 ;  /* 0x0000002700247213 */ /* 0x000fe20000000000 */
[----:B------:R-:W-:Y:S01]  /*1c80*/  IMAD.MOV R34, RZ, RZ, -R34 ;  /* 0x000000ffff227224 */ /* 0x000fe200078e0a22 */
[----:B------:R-:W-:Y:S01]  /*1c90*/  ISETP.GT.U32.AND P3, PT, R3, R32, PT ;  /* 0x000000200300720c */ /* 0x000fe20003f64070 */
[----:B------:R-:W-:Y:S01]  /*1ca0*/  IMAD.HI.U32 R37, R7, R42, RZ ;  /* 0x0000002a07257227 */ /* 0x000fe200078e00ff */
[----:B------:R-:W-:Y:S02]  /*1cb0*/  ISETP.GE.AND P5, PT, R35, RZ, PT ;  /* 0x000000ff2300720c */ /* 0x000fe40003fa6270 */
[----:B------:R-:W-:Y:S01]  /*1cc0*/  ISETP.GE.AND P4, PT, R40, RZ, PT ;  /* 0x000000ff2800720c */ /* 0x000fe20003f86270 */
[----:B------:R-:W-:Y:S01]  /*1cd0*/  @!P6 IMAD.IADD R33, R33, 0x1, -R3 ;  /* 0x000000012121e824 */ /* 0x000fe200078e0a03 */
[----:B------:R-:W-:Y:S01]  /*1ce0*/  @!P0 IADD3 R31, -R31, RZ, RZ ;  /* 0x000000ff1f1f8210 */ /* 0x000fe20007ffe1ff */
[----:B------:R-:W-:-:S03]  /*1cf0*/  IMAD.HI.U32 R35, R7, R36, RZ ;  /* 0x0000002407237227 */ /* 0x000fc600078e00ff */
[C---:B------:R-:W-:Y:S01]  /*1d00*/  ISETP.GT.U32.AND P6, PT, R3.reuse, R33, PT ;  /* 0x000000210300720c */ /* 0x040fe20003fc4070 */
[C---:B------:R-:W-:Y:S02]  /*1d10*/  IMAD R34, R3.reuse, R34, R38 ;  /* 0x0000002203227224 */ /* 0x040fe400078e0226 */
[----:B------:R-:W-:Y:S02]  /*1d20*/  IMAD.MOV R35, RZ, RZ, -R35 ;  /* 0x000000ffff237224 */ /* 0x000fe400078e0a23 */
[--C-:B------:R-:W-:Y:S01]  /*1d30*/  @!P3 IMAD.IADD R32, R32, 0x1, -R3.reuse ;  /* 0x000000012020b824 */ /* 0x100fe200078e0a03 */
[C---:B------:R-:W-:Y:S01]  /*1d40*/  ISETP.GT.U32.AND P3, PT, R3.reuse, R34, PT ;  /* 0x000000220300720c */ /* 0x040fe20003f64070 */
[----:B------:R-:W-:Y:S02]  /*1d50*/  IMAD R35, R3, R35, R36 ;  /* 0x0000002303237224 */ /* 0x000fe400078e0224 */
[----:B------:R-:W-:Y:S01]  /*1d60*/  @!P2 IMAD.IADD R30, R30, 0x1, -R3 ;  /* 0x000000011e1ea824 */ /* 0x000fe200078e0a03 */
[----:B------:R-:W-:Y:S01]  /*1d70*/  ISETP.GE.AND P2, PT, R41, RZ, PT ;  /* 0x000000ff2900720c */ /* 0x000fe20003f46270 */
[----:B------:R-:W-:Y:S01]  /*1d80*/  IMAD.HI.U32 R38, R7, R44, RZ ;  /* 0x0000002c07267227 */ /* 0x000fe200078e00ff */
[----:B------:R-:W-:-:S03]  /*1d90*/  LOP3.LUT R41, R6, 0x84, RZ, 0xfc, !PT ;  /* 0x0000008406297812 */ /* 0x000fc600078efcff */
[--C-:B------:R-:W-:Y:S01]  /*1da0*/  @!P6 IMAD.IADD R33, R33, 0x1, -R3.reuse ;  /* 0x000000012121e824 */ /* 0x100fe200078e0a03 */
[----:B------:R-:W-:Y:S01]  /*1db0*/  ISETP.GT.U32.AND P6, PT, R3, R35, PT ;  /* 0x000000230300720c */ /* 0x000fe20003fc4070 */
[----:B------:R-:W-:Y:S01]  /*1dc0*/  IMAD.MOV R38, RZ, RZ, -R38 ;  /* 0x000000ffff267224 */ /* 0x000fe200078e0a26 */
[----:B------:R-:W-:Y:S01]  /*1dd0*/  IABS R40, R41 ;  /* 0x0000002900287213 */ /* 0x000fe20000000000 */
[----:B------:R-:W-:Y:S01]  /*1de0*/  @!P3 IMAD.IADD R34, R34, 0x1, -R3 ;  /* 0x000000012222b824 */ /* 0x000fe200078e0a03 */
[----:B------:R-:W-:Y:S01]  /*1df0*/  ISETP.GE.AND P3, PT, R39, RZ, PT ;  /* 0x000000ff2700720c */ /* 0x000fe20003f66270 */
[----:B------:R-:W-:Y:S02]  /*1e00*/  IMAD R38, R3, R38, R44 ;  /* 0x0000002603267224 */ /* 0x000fe400078e022c */
[----:B------:R-:W-:-:S04]  /*1e10*/  IMAD.HI.U32 R36, R7, R40, RZ ;  /* 0x0000002807247227 */ /* 0x000fc800078e00ff */
[----:B------:R-:W-:Y:S02]  /*1e20*/  IMAD.MOV R36, RZ, RZ, -R36 ;  /* 0x000000ffff247224 */ /* 0x000fe400078e0a24 */
[----:B------:R-:W-:Y:S01]  /*1e30*/  @!P6 IMAD.IADD R35, R35, 0x1, -R3 ;  /* 0x000000012323e824 */ /* 0x000fe200078e0a03 */
[C---:B------:R-:W-:Y:S01]  /*1e40*/  ISETP.GT.U32.AND P6, PT, R3.reuse, R34, PT ;  /* 0x000000220300720c */ /* 0x040fe20003fc4070 */
[----:B------:R-:W-:Y:S02]  /*1e50*/  IMAD.MOV R37, RZ, RZ, -R37 ;  /* 0x000000ffff257224 */ /* 0x000fe400078e0a25 */
[C---:B------:R-:W-:Y:S01]  /*1e60*/  IMAD R36, R3.reuse, R36, R40 ;  /* 0x0000002403247224 */ /* 0x040fe200078e0228 */
[----:B------:R-:W-:Y:S01]  /*1e70*/  IABS R40, R46 ;  /* 0x0000002e00287213 */ /* 0x000fe20000000000 */
[C---:B------:R-:W-:Y:S01]  /*1e80*/  IMAD R37, R3.reuse, R37, R42 ;  /* 0x0000002503257224 */ /* 0x040fe200078e022a */
[----:B------:R-:W-:Y:S01]  /*1e90*/  IABS R42, R47 ;  /* 0x0000002f002a7213 */ /* 0x000fe20000000000 */
[----:B------:R-:W-:Y:S01]  /*1ea0*/  @!P1 IMAD.MOV R30, RZ, RZ, -R30 ;  /* 0x000000ffff1e9224 */ /* 0x000fe200078e0a1e */
[C---:B------:R-:W-:Y:S01]  /*1eb0*/  ISETP.GT.U32.AND P1, PT, R3.reuse, R35, PT ;  /* 0x000000230300720c */ /* 0x040fe20003f24070 */
[----:B------:R-:W-:Y:S01]  /*1ec0*/  @!P4 IMAD.MOV R32, RZ, RZ, -R32 ;  /* 0x000000ffff20c224 */ /* 0x000fe200078e0a20 */
[----:B------:R-:W-:Y:S01]  /*1ed0*/  ISETP.GT.U32.AND P0, PT, R3, R36, PT ;  /* 0x000000240300720c */ /* 0x000fe20003f04070 */
[----:B------:R-:W-:Y:S01]  /*1ee0*/  IMAD.HI.U32 R39, R7, R40, RZ ;  /* 0x0000002807277227 */ /* 0x000fe200078e00ff */
[----:B------:R-:W-:-:S03]  /*1ef0*/  ISETP.GT.U32.AND P4, PT, R3, R37, PT ;  /* 0x000000250300720c */ /* 0x000fc60003f84070 */
[----:B------:R-:W-:Y:S01]  /*1f00*/  @!P6 IMAD.IADD R34, R34, 0x1, -R3 ;  /* 0x000000012222e824 */ /* 0x000fe200078e0a03 */
[----:B------:R-:W-:Y:S01]  /*1f10*/  ISETP.GT.U32.AND P6, PT, R3, R38, PT ;  /* 0x000000260300720c */ /* 0x000fe20003fc4070 */
[----:B------:R-:W-:Y:S02]  /*1f20*/  IMAD.MOV R39, RZ, RZ, -R39 ;  /* 0x000000ffff277224 */ /* 0x000fe400078e0a27 */
[----:B------:R-:W-:Y:S02]  /*1f30*/  @!P5 IMAD.MOV R34, RZ, RZ, -R34 ;  /* 0x000000ffff22d224 */ /* 0x000fe400078e0a22 */
[--C-:B------:R-:W-:Y:S01]  /*1f40*/  @!P1 IMAD.IADD R35, R35, 0x1, -R3.reuse ;  /* 0x0000000123239824 */ /* 0x100fe200078e0a03 */
[----:B------:R-:W-:Y:S01]  /*1f50*/  ISETP.GE.AND P1, PT, R43, RZ, PT ;  /* 0x000000ff2b00720c */ /* 0x000fe20003f26270 */
[--C-:B------:R-:W-:Y:S01]  /*1f60*/  @!P0 IMAD.IADD R36, R36, 0x1, -R3.reuse ;  /* 0x0000000124248824 */ /* 0x100fe200078e0a03 */
[----:B------:R-:W-:Y:S01]  /*1f70*/  LOP3.LUT R43, R6, 0x70, RZ, 0xfc, !PT ;  /* 0x00000070062b7812 */ /* 0x000fe200078efcff */
[----:B------:R-:W-:Y:S01]  /*1f80*/  IMAD R39, R3, R39, R40 ;  /* 0x0000002703277224 */ /* 0x000fe200078e0228 */
[----:B------:R-:W-:Y:S01]  /*1f90*/  ISETP.GE.AND P0, PT, R45, RZ, PT ;  /* 0x000000ff2d00720c */ /* 0x000fe20003f06270 */
[--C-:B------:R-:W-:Y:S01]  /*1fa0*/  @!P4 IMAD.IADD R37, R37, 0x1, -R3.reuse ;  /* 0x000000012525c824 */ /* 0x100fe200078e0a03 */
[----:B------:R-:W-:Y:S01]  /*1fb0*/  ISETP.GT.U32.AND P4, PT, R3, R36, PT ;  /* 0x000000240300720c */ /* 0x000fe20003f84070 */
[----:B------:R-:W-:Y:S01]  /*1fc0*/  @!P6 IMAD.IADD R38, R38, 0x1, -R3 ;  /* 0x000000012626e824 */ /* 0x000fe200078e0a03 */
[----:B------:R-:W-:Y:S01]  /*1fd0*/  IABS R44, R43 ;  /* 0x0000002b002c7213 */ /* 0x000fe20000000000 */
[----:B------:R-:W-:Y:S01]  /*1fe0*/  IMAD.HI.U32 R40, R7, R42, RZ ;  /* 0x0000002a07287227 */ /* 0x000fe200078e00ff */
[----:B------:R-:W-:-:S02]  /*1ff0*/  ISETP.GT.U32.AND P5, PT, R3, R37, PT ;  /* 0x000000250300720c */ /* 0x000fc40003fa4070 */
[C---:B------:R-:W-:Y:S01]  /*2000*/  ISETP.GT.U32.AND P6, PT, R3.reuse, R38, PT ;  /* 0x000000260300720c */ /* 0x040fe20003fc4070 */
[----:B------:R-:W-:Y:S01]  /*2010*/  @!P3 IMAD.MOV R35, RZ, RZ, -R35 ;  /* 0x000000ffff23b224 */ /* 0x000fe200078e0a23 */
[----:B------:R-:W-:Y:S01]  /*2020*/  ISETP.GT.U32.AND P3, PT, R3, R39, PT ;  /* 0x000000270300720c */ /* 0x000fe20003f64070 */
[----:B------:R-:W-:Y:S01]  /*2030*/  IMAD.MOV R40, RZ, RZ, -R40 ;  /* 0x000000ffff287224 */ /* 0x000fe200078e0a28 */
[----:B------:R-:W-:Y:S01]  /*2040*/  LOP3.LUT R45, R6, 0x6c, RZ, 0xfc, !PT ;  /* 0x0000006c062d7812 */ /* 0x000fe200078efcff */
[----:B------:R-:W-:Y:S01]  /*2050*/  @!P2 IMAD.MOV R33, RZ, RZ, -R33 ;  /* 0x000000ffff21a224 */ /* 0x000fe200078e0a21 */
[----:B------:R-:W-:Y:S01]  /*2060*/  ISETP.GE.AND P2, PT, R41, RZ, PT ;  /* 0x000000ff2900720c */ /* 0x000fe20003f46270 */
[----:B------:R-:W-:Y:S01]  /*2070*/  IMAD R40, R3, R40, R42 ;  /* 0x0000002803287224 */ /* 0x000fe200078e022a */
[----:B------:R-:W-:Y:S01]  /*2080*/  @!P4 IADD3 R36, R36, -R3, RZ ;  /* 0x800000032424c210 */ /* 0x000fe20007ffe0ff */
[----:B------:R-:W-:Y:S01]  /*2090*/  IMAD.HI.U32 R41, R7, R44, RZ ;  /* 0x0000002c07297227 */ /* 0x000fe200078e00ff */
[----:B------:R-:W-:-:S02]  /*20a0*/  ISETP.GE.AND P4, PT, R46, RZ, PT ;  /* 0x000000ff2e00720c */ /* 0x000fc40003f86270 */
[----:B------:R-:W-:Y:S01]  /*20b0*/  IABS R46, R45 ;  /* 0x0000002d002e7213 */ /* 0x000fe20000000000 */
[----:B------:R-:W-:Y:S01]  /*20c0*/  @!P6 IMAD.IADD R38, R38, 0x1, -R3 ;  /* 0x000000012626e824 */ /* 0x000fe200078e0a03 */
[----:B------:R-:W-:Y:S01]  /*20d0*/  ISETP.GT.U32.AND P6, PT, R3, R40, PT ;  /* 0x000000280300720c */ /* 0x000fe20003fc4070 */
[----:B------:R-:W-:Y:S02]  /*20e0*/  IMAD.MOV R41, RZ, RZ, -R41 ;  /* 0x000000ffff297224 */ /* 0x000fe400078e0a29 */
[--C-:B------:R-:W-:Y:S01]  /*20f0*/  @!P5 IMAD.IADD R37, R37, 0x1, -R3.reuse ;  /* 0x000000012525d824 */ /* 0x100fe200078e0a03 */
[----:B------:R-:W-:Y:S01]  /*2100*/  ISETP.GE.AND P5, PT, R47, RZ, PT ;  /* 0x000000ff2f00720c */ /* 0x000fe20003fa6270 */
[----:B------:R-:W-:Y:S01]  /*2110*/  @!P3 IMAD.IADD R39, R39, 0x1, -R3 ;  /* 0x000000012727b824 */ /* 0x000fe200078e0a03 */
[----:B------:R-:W-:Y:S01]  /*2120*/  LOP3.LUT R47, R6, 0x68, RZ, 0xfc, !PT ;  /* 0x00000068062f7812 */ /* 0x000fe200078efcff */
[----:B------:R-:W-:Y:S01]  /*2130*/  IMAD R41, R3, R41, R44 ;  /* 0x0000002903297224 */ /* 0x000fe200078e022c */
[----:B------:R-:W-:Y:S01]  /*2140*/  ISETP.GE.AND P3, PT, R43, RZ, PT ;  /* 0x000000ff2b00720c */ /* 0x000fe20003f66270 */
[----:B------:R-:W-:Y:S01]  /*2150*/  @!P2 IMAD.MOV R36, RZ, RZ, -R36 ;  /* 0x000000ffff24a224 */ /* 0x000fe200078e0a24 */
[C---:B------:R-:W-:Y:S01]  /*2160*/  ISETP.GT.U32.AND P2, PT, R3.reuse, R39, PT ;  /* 0x000000270300720c */ /* 0x040fe20003f44070 */
[----:B------:R-:W-:Y:S01]  /*2170*/  @!P1 IMAD.MOV R37, RZ, RZ, -R37 ;  /* 0x000000ffff259224 */ /* 0x000fe200078e0a25 */
[----:B------:R-:W-:Y:S01]  /*2180*/  ISETP.GT.U32.AND P1, PT, R3, R41, PT ;  /* 0x000000290300720c */ /* 0x000fe20003f24070 */
[----:B------:R-:W-:Y:S01]  /*2190*/  IMAD.HI.U32 R42, R7, R46, RZ ;  /* 0x0000002e072a7227 */ /* 0x000fe200078e00ff */
[----:B------:R-:W-:-:S03]  /*21a0*/  IABS R48, R47 ;  /* 0x0000002f00307213 */ /* 0x000fc60000000000 */
[----:B------:R-:W-:Y:S02]  /*21b0*/  @!P6 IMAD.IADD R40, R40, 0x1, -R3 ;  /* 0x000000012828e824 */ /* 0x000fe400078e0a03 */
[----:B------:R-:W-:Y:S02]  /*21c0*/  IMAD.MOV R42, RZ, RZ, -R42 ;  /* 0x000000ffff2a7224 */ /* 0x000fe400078e0a2a */
[----:B------:R-:W-:Y:S01]  /*21d0*/  IMAD.HI.U32 R43, R7, R48, RZ ;  /* 0x00000030072b7227 */ /* 0x000fe200078e00ff */
[----:B------:R-:W-:-:S03]  /*21e0*/  ISETP.GT.U32.AND P6, PT, R3, R40, PT ;  /* 0x000000280300720c */ /* 0x000fc60003fc4070 */
[----:B------:R-:W-:Y:S02]  /*21f0*/  IMAD R42, R3, R42, R46 ;  /* 0x0000002a032a7224 */ /* 0x000fe400078e022e */
[--C-:B------:R-:W-:Y:S02]  /*2200*/  @!P2 IMAD.IADD R39, R39, 0x1, -R3.reuse ;  /* 0x000000012727a824 */ /* 0x100fe400078e0a03 */
[----:B------:R-:W-:Y:S01]  /*2210*/  @!P1 IMAD.IADD R41, R41, 0x1, -R3 ;  /* 0x0000000129299824 */ /* 0x000fe200078e0a03 */
[----:B------:R-:W-:Y:S01]  /*2220*/  ISETP.GT.U32.AND P2, PT, R3, R42, PT ;  /* 0x0000002a0300720c */ /* 0x000fe20003f44070 */
[----:B------:R-:W-:Y:S01]  /*2230*/  @!P4 IMAD.MOV R39, RZ, RZ, -R39 ;  /* 0x000000ffff27c224 */ /* 0x000fe200078e0a27 */
[----:B------:R-:W-:Y:S01]  /*2240*/  ISETP.GE.AND P1, PT, R49, RZ, PT ;  /* 0x000000ff3100720c */ /* 0x000fe20003f26270 */
[----:B------:R-:W-:Y:S01]  /*2250*/  IMAD.HI.U32 R44, R7, R50, RZ ;  /* 0x00000032072c7227 */ /* 0x000fe200078e00ff */
[----:B------:R-:W-:Y:S02]  /*2260*/  ISETP.GT.U32.AND P4, PT, R3, R41, PT ;  /* 0x000000290300720c */ /* 0x000fe40003f84070 */
[----:B------:R-:W-:Y:S01]  /*2270*/  @!P6 IADD3 R40, R40, -R3, RZ ;  /* 0x800000032828e210 */ /* 0x000fe20007ffe0ff */
[----:B------:R-:W-:Y:S01]  /*2280*/  IMAD.MOV R43, RZ, RZ, -R43 ;  /* 0x000000ffff2b7224 */ /* 0x000fe200078e0a2b */
[----:B------:R-:W-:Y:S01]  /*2290*/  ISETP.GE.AND P6, PT, R47, RZ, PT ;  /* 0x000000ff2f00720c */ /* 0x000fe20003fc6270 */
[----:B------:R-:W-:Y:S01]  /*22a0*/  IMAD.MOV R44, RZ, RZ, -R44 ;  /* 0x000000ffff2c7224 */ /* 0x000fe200078e0a2c */
[----:B------:R-:W-:Y:S01]  /*22b0*/  LOP3.LUT R47, R6, 0x60, RZ, 0xfc, !PT ;  /* 0x00000060062f7812 */ /* 0x000fe200078efcff */
[C---:B------:R-:W-:Y:S01]  /*22c0*/  IMAD R43, R3.reuse, R43, R48 ;  /* 0x0000002b032b7224 */ /* 0x040fe200078e0230 */
[----:B------:R-:W-:Y:S01]  /*22d0*/  IABS R48, R51 ;  /* 0x0000003300307213 */ /* 0x000fe20000000000 */
[C---:B------:R-:W-:Y:S01]  /*22e0*/  IMAD R44, R3.reuse, R44, R50 ;  /* 0x0000002c032c7224 */ /* 0x040fe200078e0232 */
[----:B------:R-:W-:Y:S01]  /*22f0*/  IABS R46, R47 ;  /* 0x0000002f002e7213 */ /* 0x000fe20000000000 */
[--C-:B------:R-:W-:Y:S01]  /*2300*/  @!P2 IMAD.IADD R42, R42, 0x1, -R3.reuse ;  /* 0x000000012a2aa824 */ /* 0x100fe200078e0a03 */
[----:B------:R-:W-:Y:S01]  /*2310*/  IABS R50, R53 ;  /* 0x0000003500327213 */ /* 0x000fe20000000000 */
[----:B------:R-:W-:Y:S01]  /*2320*/  @!P5 IMAD.MOV R40, RZ, RZ, -R40 ;  /* 0x000000ffff28d224 */ /* 0x000fe200078e0a28 */
[----:B------:R-:W-:Y:S01]  /*2330*/  ISETP.GT.U32.AND P5, PT, R3, R43, PT ;  /* 0x0000002b0300720c */ /* 0x000fe20003fa4070 */
[----:B------:R-:W-:Y:S01]  /*2340*/  @!P4 IMAD.IADD R41, R41, 0x1, -R3 ;  /* 0x000000012929c824 */ /* 0x000fe200078e0a03 */
[C---:B------:R-:W-:Y:S01]  /*2350*/  ISETP.GT.U32.AND P2, PT, R3.reuse, R42, PT ;  /* 0x0000002a0300720c */ /* 0x040fe20003f44070 */
[----:B------:R-:W-:Y:S01]  /*2360*/  @!P0 IMAD.MOV R38, RZ, RZ, -R38 ;  /* 0x000000ffff268224 */ /* 0x000fe200078e0a26 */
[----:B------:R-:W-:Y:S01]  /*2370*/  ISETP.GT.U32.AND P4, PT, R3, R44, PT ;  /* 0x0000002c0300720c */ /* 0x000fe20003f84070 */
[----:B------:R-:W-:Y:S01]  /*2380*/  @!P3 IMAD.MOV R41, RZ, RZ, -R41 ;  /* 0x000000ffff29b224 */ /* 0x000fe200078e0a29 */
[----:B------:R-:W-:Y:S01]  /*2390*/  ISETP.GE.AND P0, PT, R45, RZ, PT ;  /* 0x000000ff2d00720c */ /* 0x000fe20003f06270 */
[----:B------:R-:W-:-:S04]  /*23a0*/  IMAD.HI.U32 R45, R7, R46, RZ ;  /* 0x0000002e072d7227 */ /* 0x000fc800078e00ff */
[----:B------:R-:W-:Y:S02]  /*23b0*/  IMAD.MOV R45, RZ, RZ, -R45 ;  /* 0x000000ffff2d7224 */ /* 0x000fe400078e0a2d */
[--C-:B------:R-:W-:Y:S02]  /*23c0*/  @!P5 IMAD.IADD R43, R43, 0x1, -R3.reuse ;  /* 0x000000012b2bd824 */ /* 0x100fe400078e0a03 */
[----:B------:R-:W-:Y:S01]  /*23d0*/  @!P2 IMAD.IADD R42, R42, 0x1, -R3 ;  /* 0x000000012a2aa824 */ /* 0x000fe200078e0a03 */
[----:B------:R-:W-:Y:S01]  /*23e0*/  ISETP.GE.AND P2, PT, R47, RZ, PT ;  /* 0x000000ff2f00720c */ /* 0x000fe20003f46270 */
[----:B------:R-:W-:Y:S01]  /*23f0*/  IMAD R45, R3, R45, R46 ;  /* 0x0000002d032d7224 */ /* 0x000fe200078e022e */
[----:B------:R-:W-:Y:S01]  /*2400*/  @!P4 IADD3 R44, R44, -R3, RZ ;  /* 0x800000032c2cc210 */ /* 0x000fe20007ffe0ff */
[----:B------:R-:W-:Y:S01]  /*2410*/  IMAD.HI.U32 R46, R7, R48, RZ ;  /* 0x00000030072e7227 */ /* 0x000fe200078e00ff */
[C---:B------:R-:W-:Y:S02]  /*2420*/  ISETP.GT.U32.AND P4, PT, R3.reuse, R43, PT ;  /* 0x0000002b0300720c */ /* 0x040fe40003f84070 */
[----:B------:R-:W-:Y:S01]  /*2430*/  ISETP.GT.U32.AND P3, PT, R3, R44, PT ;  /* 0x0000002c0300720c */ /* 0x000fe20003f64070 */
[----:B------:R-:W-:Y:S01]  /*2440*/  IMAD.HI.U32 R47, R7, R50, RZ ;  /* 0x00000032072f7227 */ /* 0x000fe200078e00ff */
[----:B------:R-:W-:-:S03]  /*2450*/  ISETP.GT.U32.AND P5, PT, R3, R45, PT ;  /* 0x0000002d0300720c */ /* 0x000fc60003fa4070 */
[----:B------:R-:W-:Y:S02]  /*2460*/  IMAD.MOV R46, RZ, RZ, -R46 ;  /* 0x000000ffff2e7224 */ /* 0x000fe400078e0a2e */
[----:B------:R-:W-:Y:S02]  /*2470*/  IMAD.MOV R49, RZ, RZ, -R47 ;  /* 0x000000ffff317224 */ /* 0x000fe400078e0a2f */
[----:B------:R-:W-:-:S04]  /*2480*/  IMAD.HI.U32 R47, R7, R52, RZ ;  /* 0x00000034072f7227 */ /* 0x000fc800078e00ff */
[C---:B------:R-:W-:Y:S02]  /*2490*/  IMAD R46, R3.reuse, R46, R48 ;  /* 0x0000002e032e7224 */ /* 0x040fe400078e0230 */
[----:B------:R-:W-:Y:S02]  /*24a0*/  IMAD.MOV R47, RZ, RZ, -R47 ;  /* 0x000000ffff2f7224 */ /* 0x000fe400078e0a2f */
[----:B------:R-:W-:Y:S01]  /*24b0*/  IMAD R48, R3, R49, R50 ;  /* 0x0000003103307224 */ /* 0x000fe200078e0232 */
[----:B------:R-:W-:Y:S01]  /*24c0*/  LOP3.LUT R49, R6, 0x4c, RZ, 0xfc, !PT ;  /* 0x0000004c06317812 */ /* 0x000fe200078efcff */
[--C-:B------:R-:W-:Y:S01]  /*24d0*/  @!P4 IMAD.IADD R43, R43, 0x1, -R3.reuse ;  /* 0x000000012b2bc824 */ /* 0x100fe200078e0a03 */
[C---:B------:R-:W-:Y:S01]  /*24e0*/  ISETP.GT.U32.AND P4, PT, R3.reuse, R46, PT ;  /* 0x0000002e0300720c */ /* 0x040fe20003f84070 */
[C---:B------:R-:W-:Y:S01]  /*24f0*/  IMAD R50, R3.reuse, R47, R52 ;  /* 0x0000002f03327224 */ /* 0x040fe200078e0234 */
[----:B------:R-:W-:Y:S01]  /*2500*/  IABS R60, R49 ;  /* 0x00000031003c7213 */ /* 0x000fe20000000000 */
[----:B------:R-:W-:Y:S01]  /*2510*/  @!P0 IMAD.MOV R42, RZ, RZ, -R42 ;  /* 0x000000ffff2a8224 */ /* 0x000fe200078e0a2a */
[C---:B------:R-:W-:Y:S01]  /*2520*/  ISETP.GT.U32.AND P0, PT, R3.reuse, R48, PT ;  /* 0x000000300300720c */ /* 0x040fe20003f04070 */
[----:B------:R-:W-:Y:S01]  /*2530*/  @!P3 IMAD.IADD R44, R44, 0x1, -R3 ;  /* 0x000000012c2cb824 */ /* 0x000fe200078e0a03 */
[----:B------:R-:W-:Y:S01]  /*2540*/  ISETP.GT.U32.AND P3, PT, R3, R50, PT ;  /* 0x000000320300720c */ /* 0x000fe20003f64070 */
[----:B------:R-:W-:-:S04]  /*2550*/  IMAD.HI.U32 R47, R7, R54, RZ ;  /* 0x00000036072f7227 */ /* 0x000fc800078e00ff */
[----:B------:R-:W-:Y:S02]  /*2560*/  IMAD.MOV R47, RZ, RZ, -R47 ;  /* 0x000000ffff2f7224 */ /* 0x000fe400078e0a2f */
[--C-:B------:R-:W-:Y:S01]  /*2570*/  @!P4 IMAD.IADD R46, R46, 0x1, -R3.reuse ;  /* 0x000000012e2ec824 */ /* 0x100fe200078e0a03 */
[----:B------:R-:W-:Y:S01]  /*2580*/  ISETP.GE.AND P4, PT, R55, RZ, PT ;  /* 0x000000ff3700720c */ /* 0x000fe20003f86270 */
[----:B------:R-:W-:Y:S01]  /*2590*/  @!P1 IMAD.MOV R44, RZ, RZ, -R44 ;  /* 0x000000ffff2c9224 */ /* 0x000fe200078e0a2c */
[----:B------:R-:W-:Y:S01]  /*25a0*/  LOP3.LUT R55, R6, 0x40, RZ, 0xfc, !PT ;  /* 0x0000004006377812 */ /* 0x000fe200078efcff */
[----:B------:R-:W-:Y:S01]  /*25b0*/  @!P0 IMAD.IADD R48, R48, 0x1, -R3 ;  /* 0x0000000130308824 */ /* 0x000fe200078e0a03 */
[C---:B------:R-:W-:Y:S01]  /*25c0*/  ISETP.GT.U32.AND P0, PT, R3.reuse, R46, PT ;  /* 0x0000002e0300720c */ /* 0x040fe20003f04070 */
[----:B------:R-:W-:Y:S01]  /*25d0*/  IMAD R52, R3, R47, R54 ;  /* 0x0000002f03347224 */ /* 0x000fe200078e0236 */
[----:B------:R-:W-:Y:S01]  /*25e0*/  @!P3 IADD3 R50, R50, -R3, RZ ;  /* 0x800000033232b210 */ /* 0x000fe20007ffe0ff */
[----:B------:R-:W-:Y:S01]  /*25f0*/  IMAD.HI.U32 R47, R7, R60, RZ ;  /* 0x0000003c072f7227 */ /* 0x000fe200078e00ff */
[----:B------:R-:W-:-:S02]  /*2600*/  ISETP.GT.U32.AND P3, PT, R3, R48, PT ;  /* 0x000000300300720c */ /* 0x000fc40003f64070 */
[----:B------:R-:W-:Y:S01]  /*2610*/  ISETP.GT.U32.AND P1, PT, R3, R50, PT ;  /* 0x000000320300720c */ /* 0x000fe20003f24070 */
[----:B------:R-:W-:Y:S01]  /*2620*/  @!P5 IMAD.IADD R45, R45, 0x1, -R3 ;  /* 0x000000012d2dd824 */ /* 0x000fe200078e0a03 */
[----:B------:R-:W-:Y:S01]  /*2630*/  IABS R64, R55 ;  /* 0x0000003700407213 */ /* 0x000fe20000000000 */
[----:B------:R-:W-:Y:S02]  /*2640*/  IMAD.MOV R47, RZ, RZ, -R47 ;  /* 0x000000ffff2f7224 */ /* 0x000fe400078e0a2f */
[----:B------:R-:W-:Y:S01]  /*2650*/  @!P6 IMAD.MOV R43, RZ, RZ, -R43 ;  /* 0x000000ffff2be224 */ /* 0x000fe200078e0a2b */
[C---:B------:R-:W-:Y:S01]  /*2660*/  ISETP.GT.U32.AND P5, PT, R3.reuse, R45, PT ;  /* 0x0000002d0300720c */ /* 0x040fe20003fa4070 */
[--C-:B------:R-:W-:Y:S01]  /*2670*/  @!P0 IMAD.IADD R46, R46, 0x1, -R3.reuse ;  /* 0x000000012e2e8824 */ /* 0x100fe200078e0a03 */
[C---:B------:R-:W-:Y:S01]  /*2680*/  ISETP.GT.U32.AND P0, PT, R3.reuse, R52, PT ;  /* 0x000000340300720c */ /* 0x040fe20003f04070 */
[----:B------:R-:W-:Y:S01]  /*2690*/  IMAD R60, R3, R47, R60 ;  /* 0x0000002f033c7224 */ /* 0x000fe200078e023c */
[----:B------:R-:W-:Y:S01]  /*26a0*/  ISETP.GE.AND P6, PT, R51, RZ, PT ;  /* 0x000000ff3300720c */ /* 0x000fe20003fc6270 */
[--C-:B------:R-:W-:Y:S01]  /*26b0*/  @!P3 IMAD.IADD R48, R48, 0x1, -R3.reuse ;  /* 0x000000013030b824 */ /* 0x100fe200078e0a03 */
[----:B------:R-:W-:Y:S01]  /*26c0*/  LOP3.LUT R51, R6, 0x48, RZ, 0xfc, !PT ;  /* 0x0000004806337812 */ /* 0x000fe200078efcff */
[----:B------:R-:W-:Y:S01]  /*26d0*/  @!P1 IMAD.IADD R50, R50, 0x1, -R3 ;  /* 0x0000000132329824 */ /* 0x000fe200078e0a03 */
[----:B------:R-:W-:Y:S01]  /*26e0*/  ISETP.GT.U32.AND P1, PT, R3, R60, PT ;  /* 0x0000003c0300720c */ /* 0x000fe20003f24070 */
[----:B------:R-:W-:Y:S01]  /*26f0*/  IMAD.MOV.U32 R54, RZ, RZ, R48 ;  /* 0x000000ffff367224 */ /* 0x000fe200078e0030 */
[----:B------:R-:W-:-:S02]  /*2700*/  IABS R62, R51 ;  /* 0x00000033003e7213 */ /* 0x000fc40000000000 */
[----:B------:R-:W-:Y:S01]  /*2710*/  ISETP.GE.AND P3, PT, R49, RZ, PT ;  /* 0x000000ff3100720c */ /* 0x000fe20003f66270 */
[--C-:B------:R-:W-:Y:S01]  /*2720*/  @!P5 IMAD.IADD R45, R45, 0x1, -R3.reuse ;  /* 0x000000012d2dd824 */ /* 0x100fe200078e0a03 */
[----:B------:R-:W-:Y:S01]  /*2730*/  ISETP.GE.AND P5, PT, R53, RZ, PT ;  /* 0x000000ff3500720c */ /* 0x000fe20003fa6270 */
[--C-:B------:R-:W-:Y:S01]  /*2740*/  @!P0 IMAD.IADD R52, R52, 0x1, -R3.reuse ;  /* 0x0000000134348824 */ /* 0x100fe200078e0a03 */
[----:B------:R-:W-:Y:S01]  /*2750*/  LOP3.LUT R53, R6, 0x44, RZ, 0xfc, !PT ;  /* 0x0000004406357812 */ /* 0x000fe200078efcff */
[----:B------:R-:W-:Y:S01]  /*2760*/  IMAD.HI.U32 R47, R7, R62, RZ ;  /* 0x0000003e072f7227 */ /* 0x000fe200078e00ff */
[----:B------:R-:W-:Y:S02]  /*2770*/  @!P6 IADD3 R46, -R46, RZ, RZ ;  /* 0x000000ff2e2ee210 */ /* 0x000fe40007ffe1ff */
[----:B------:R-:W-:Y:S01]  /*2780*/  IABS R58, R53 ;  /* 0x00000035003a7213 */ /* 0x000fe20000000000 */
[----:B------:R-:W-:Y:S01]  /*2790*/  @!P1 IMAD.IADD R60, R60, 0x1, -R3 ;  /* 0x000000013c3c9824 */ /* 0x000fe200078e0a03 */
[----:B------:R-:W-:Y:S01]  /*27a0*/  ISETP.GT.U32.AND P1, PT, R3, R52, PT ;  /* 0x000000340300720c */ /* 0x000fe20003f24070 */
[----:B------:R-:W-:Y:S01]  /*27b0*/  IMAD.MOV R49, RZ, RZ, -R47 ;  /* 0x000000ffff317224 */ /* 0x000fe200078e0a2f */
[----:B------:R-:W-:Y:S01]  /*27c0*/  ISETP.GE.AND P0, PT, R51, RZ, PT ;  /* 0x000000ff3300720c */ /* 0x000fe20003f06270 */
[----:B------:R-:W-:Y:S01]  /*27d0*/  IMAD.HI.U32 R47, R7, R58, RZ ;  /* 0x0000003a072f7227 */ /* 0x000fe200078e00ff */
[----:B------:R-:W-:-:S02]  /*27e0*/  ISETP.GT.U32.AND P6, PT, R3, R60, PT ;  /* 0x0000003c0300720c */ /* 0x000fc40003fc4070 */
[----:B------:R-:W-:Y:S01]  /*27f0*/  LOP3.LUT R51, R6, 0x3c, RZ, 0xfc, !PT ;  /* 0x0000003c06337812 */ /* 0x000fe200078efcff */
[----:B------:R-:W-:Y:S01]  /*2800*/  @!P2 IMAD.MOV R45, RZ, RZ, -R45 ;  /* 0x000000ffff2da224 */ /* 0x000fe200078e0a2d */
[----:B------:R-:W-:Y:S01]  /*2810*/  ISETP.GE.AND P2, PT, R56, RZ, PT ;  /* 0x000000ff3800720c */ /* 0x000fe20003f46270 */
[----:B------:R-:W-:Y:S01]  /*2820*/  IMAD R62, R3, R49, R62 ;  /* 0x00000031033e7224 */ /* 0x000fe200078e023e */
[----:B------:R-:W-:Y:S01]  /*2830*/  IABS R66, R51 ;  /* 0x0000003300427213 */ /* 0x000fe20000000000 */
[----:B------:R-:W-:Y:S02]  /*2840*/  IMAD.MOV R49, RZ, RZ, -R47 ;  /* 0x000000ffff317224 */ /* 0x000fe400078e0a2f */
[----:B------:R-:W-:-:S04]  /*2850*/  IMAD.HI.U32 R47, R7, R64, RZ ;  /* 0x00000040072f7227 */ /* 0x000fc800078e00ff */
[----:B------:R-:W-:Y:S02]  /*2860*/  IMAD.MOV R47, RZ, RZ, -R47 ;  /* 0x000000ffff2f7224 */ /* 0x000fe400078e0a2f */
[----:B------:R-:W-:Y:S02]  /*2870*/  @!P1 IMAD.IADD R52, R52, 0x1, -R3 ;  /* 0x0000000134349824 */ /* 0x000fe400078e0a03 */
[----:B------:R-:W-:Y:S02]  /*2880*/  IMAD.MOV.U32 R56, RZ, RZ, R50 ;  /* 0x000000ffff387224 */ /* 0x000fe400078e0032 */
[C---:B------:R-:W-:Y:S02]  /*2890*/  IMAD R48, R3.reuse, R49, R58 ;  /* 0x0000003103307224 */ /* 0x040fe400078e023a */
[C---:B------:R-:W-:Y:S02]  /*28a0*/  IMAD R50, R3.reuse, R47, R64 ;  /* 0x0000002f03327224 */ /* 0x040fe400078e0240 */
[----:B------:R-:W-:Y:S01]  /*28b0*/  IMAD.MOV.U32 R58, RZ, RZ, R52 ;  /* 0x000000ffff3a7224 */ /* 0x000fe200078e0034 */
[C---:B------:R-:W-:Y:S01]  /*28c0*/  ISETP.GT.U32.AND P1, PT, R3.reuse, R48, PT ;  /* 0x000000300300720c */ /* 0x040fe20003f24070 */
[----:B------:R-:W-:Y:S01]  /*28d0*/  @!P5 IMAD.MOV R54, RZ, RZ, -R54 ;  /* 0x000000ffff36d224 */ /* 0x000fe200078e0a36 */
[C---:B------:R-:W-:Y:S01]  /*28e0*/  ISETP.GT.U32.AND P5, PT, R3.reuse, R62, PT ;  /* 0x0000003e0300720c */ /* 0x040fe20003fa4070 */
[----:B------:R-:W-:Y:S01]  /*28f0*/  @!P2 IMAD.MOV R58, RZ, RZ, -R58 ;  /* 0x000000ffff3aa224 */ /* 0x000fe200078e0a3a */
[----:B------:R-:W-:Y:S01]  /*2900*/  ISETP.GT.U32.AND P2, PT, R3, R50, PT ;  /* 0x000000320300720c */ /* 0x000fe20003f44070 */
[----:B------:R-:W-:-:S04]  /*2910*/  IMAD.HI.U32 R49, R7, R70, RZ ;  /* 0x0000004607317227 */ /* 0x000fc800078e00ff */
[----:B------:R-:W-:Y:S01]  /*2920*/  @!P6 IMAD.IADD R60, R60, 0x1, -R3 ;  /* 0x000000013c3ce824 */ /* 0x000fe200078e0a03 */
[----:B------:R-:W-:Y:S01]  /*2930*/  ISETP.GE.AND P6, PT, R55, RZ, PT ;  /* 0x000000ff3700720c */ /* 0x000fe20003fc6270 */
[----:B------:R-:W-:Y:S01]  /*2940*/  IMAD.MOV R49, RZ, RZ, -R49 ;  /* 0x000000ffff317224 */ /* 0x000fe200078e0a31 */
[----:B------:R-:W-:Y:S01]  /*2950*/  LOP3.LUT R55, R6, 0x24, RZ, 0xfc, !PT ;  /* 0x0000002406377812 */ /* 0x000fe200078efcff */
[--C-:B------:R-:W-:Y:S01]  /*2960*/  @!P1 IMAD.IADD R48, R48, 0x1, -R3.reuse ;  /* 0x0000000130309824 */ /* 0x100fe200078e0a03 */
[----:B------:R-:W-:Y:S01]  /*2970*/  ISETP.GE.AND P1, PT, R51, RZ, PT ;  /* 0x000000ff3300720c */ /* 0x000fe20003f26270 */
[--C-:B------:R-:W-:Y:S01]  /*2980*/  @!P5 IMAD.IADD R62, R62, 0x1, -R3.reuse ;  /* 0x000000013e3ed824 */ /* 0x100fe200078e0a03 */
[----:B------:R-:W-:Y:S01]  /*2990*/  LOP3.LUT R51, R6, 0x2c, RZ, 0xfc, !PT ;  /* 0x0000002c06337812 */ /* 0x000fe200078efcff */
[----:B------:R-:W-:Y:S01]  /*29a0*/  @!P2 IMAD.IADD R50, R50, 0x1, -R3 ;  /* 0x000000013232a824 */ /* 0x000fe200078e0a03 */
[----:B------:R-:W-:Y:S01]  /*29b0*/  IABS R78, R55 ;  /* 0x00000037004e7213 */ /* 0x000fe20000000000 */
[----:B------:R-:W-:Y:S01]  /*29c0*/  IMAD.HI.U32 R47, R7, R66, RZ ;  /* 0x00000042072f7227 */ /* 0x000fe200078e00ff */
[----:B------:R-:W-:-:S02]  /*29d0*/  ISETP.GT.U32.AND P5, PT, R3, R62, PT ;  /* 0x0000003e0300720c */ /* 0x000fc40003fa4070 */
[C---:B------:R-:W-:Y:S01]  /*29e0*/  ISETP.GT.U32.AND P2, PT, R3.reuse, R50, PT ;  /* 0x000000320300720c */ /* 0x040fe20003f44070 */
[----:B------:R-:W-:Y:S01]  /*29f0*/  @!P3 IMAD.MOV R60, RZ, RZ, -R60 ;  /* 0x000000ffff3cb224 */ /* 0x000fe200078e0a3c */
[C---:B------:R-:W-:Y:S01]  /*2a00*/  ISETP.GT.U32.AND P3, PT, R3.reuse, R48, PT ;  /* 0x000000300300720c */ /* 0x040fe20003f64070 */
[----:B------:R-:W-:Y:S01]  /*2a10*/  IMAD R70, R3, R49, R70 ;  /* 0x0000003103467224 */ /* 0x000fe200078e0246 */
[----:B------:R-:W-:Y:S01]  /*2a20*/  IADD3 R47, -R47, RZ, RZ ;  /* 0x000000ff2f2f7210 */ /* 0x000fe20007ffe1ff */
[----:B------:R-:W-:Y:S01]  /*2a30*/  @!P4 IMAD.MOV R56, RZ, RZ, -R56 ;  /* 0x000000ffff38c224 */ /* 0x000fe200078e0a38 */
[C---:B------:R-:W-:Y:S02]  /*2a40*/  LOP3.LUT R49, R6.reuse, 0x30, RZ, 0xfc, !PT ;  /* 0x0000003006317812 */ /* 0x040fe400078efcff */
[----:B------:R-:W-:Y:S01]  /*2a50*/  IABS R76, R51 ;  /* 0x00000033004c7213 */ /* 0x000fe20000000000 */
[C---:B------:R-:W-:Y:S01]  /*2a60*/  IMAD R52, R3.reuse, R47, R66 ;  /* 0x0000002f03347224 */ /* 0x040fe200078e0242 */
[----:B------:R-:W-:Y:S01]  /*2a70*/  LOP3.LUT R47, R6, 0x34, RZ, 0xfc, !PT ;  /* 0x00000034062f7812 */ /* 0x000fe200078efcff */
[--C-:B------:R-:W-:Y:S01]  /*2a80*/  @!P5 IMAD.IADD R62, R62, 0x1, -R3.reuse ;  /* 0x000000013e3ed824 */ /* 0x100fe200078e0a03 */
[----:B------:R-:W-:Y:S01]  /*2a90*/  IABS R74, R49 ;  /* 0x00000031004a7213 */ /* 0x000fe20000000000 */
[--C-:B------:R-:W-:Y:S01]  /*2aa0*/  @!P2 IMAD.IADD R50, R50, 0x1, -R3.reuse ;  /* 0x000000013232a824 */ /* 0x100fe200078e0a03 */
[C---:B------:R-:W-:Y:S01]  /*2ab0*/  ISETP.GT.U32.AND P2, PT, R3.reuse, R70, PT ;  /* 0x000000460300720c */ /* 0x040fe20003f44070 */
[----:B------:R-:W-:Y:S01]  /*2ac0*/  @!P3 IMAD.IADD R48, R48, 0x1, -R3 ;  /* 0x000000013030b824 */ /* 0x000fe200078e0a03 */
[----:B------:R-:W-:Y:S01]  /*2ad0*/  IABS R68, R47 ;  /* 0x0000002f00447213 */ /* 0x000fe20000000000 */
[----:B------:R-:W-:Y:S01]  /*2ae0*/  @!P0 IMAD.MOV R62, RZ, RZ, -R62 ;  /* 0x000000ffff3e8224 */ /* 0x000fe200078e0a3e */
[----:B------:R-:W-:Y:S01]  /*2af0*/  ISETP.GT.U32.AND P3, PT, R3, R52, PT ;  /* 0x000000340300720c */ /* 0x000fe20003f64070 */
[----:B------:R-:W-:Y:S01]  /*2b00*/  IMAD.MOV.U32 R66, RZ, RZ, R50 ;  /* 0x000000ffff427224 */ /* 0x000fe200078e0032 */
[----:B------:R-:W-:Y:S01]  /*2b10*/  ISETP.GE.AND P0, PT, R47, RZ, PT ;  /* 0x000000ff2f00720c */ /* 0x000fe20003f06270 */
[----:B------:R-:W-:Y:S01]  /*2b20*/  IMAD.HI.U32 R47, R7, R68, RZ ;  /* 0x00000044072f7227 */ /* 0x000fe200078e00ff */
[----:B------:R-:W-:-:S02]  /*2b30*/  ISETP.GE.AND P5, PT, R57, RZ, PT ;  /* 0x000000ff3900720c */ /* 0x000fc40003fa6270 */
[----:B------:R-:W-:Y:S01]  /*2b40*/  ISETP.GE.AND P4, PT, R53, RZ, PT ;  /* 0x000000ff3500720c */ /* 0x000fe20003f86270 */
[----:B------:R-:W-:Y:S01]  /*2b50*/  IMAD.MOV.U32 R64, RZ, RZ, R48 ;  /* 0x000000ffff407224 */ /* 0x000fe200078e0030 */
[----:B------:R-:W-:Y:S01]  /*2b60*/  IADD3 R50, -R47, RZ, RZ ;  /* 0x000000ff2f327210 */ /* 0x000fe20007ffe1ff */
[--C-:B------:R-:W-:Y:S01]  /*2b70*/  @!P2 IMAD.IADD R70, R70, 0x1, -R3.reuse ;  /* 0x000000014646a824 */ /* 0x100fe200078e0a03 */
[----:B------:R-:W0:Y:S01]  /*2b80*/  I2F.RP R53, R96 ;  /* 0x0000006000357306 */ /* 0x000e220000209400 */
[----:B------:R-:W-:Y:S01]  /*2b90*/  IMAD.HI.U32 R47, R7, R74, RZ ;  /* 0x0000004a072f7227 */ /* 0x000fe200078e00ff */
[----:B------:R-:W-:Y:S02]  /*2ba0*/  LOP3.LUT R57, R6, 0x20, RZ, 0xfc, !PT ;  /* 0x0000002006397812 */ /* 0x000fe400078efcff */
[----:B------:R-:W-:Y:S01]  /*2bb0*/  ISETP.GT.U32.AND P2, PT, R3, R70, PT ;  /* 0x000000460300720c */ /* 0x000fe20003f44070 */
[----:B------:R-:W-:Y:S01]  /*2bc0*/  @!P3 IMAD.IADD R52, R52, 0x1, -R3 ;  /* 0x000000013434b824 */ /* 0x000fe200078e0a03 */
[----:B------:R-:W-:Y:S01]  /*2bd0*/  IABS R80, R57 ;  /* 0x0000003900507213 */ /* 0x000fe20000000000 */
[----:B------:R-:W-:-:S03]  /*2be0*/  IMAD.HI.U32 R48, R7, R76, RZ ;  /* 0x0000004c07307227 */ /* 0x000fc600078e00ff */
[C---:B------:R-:W-:Y:S01]  /*2bf0*/  ISETP.GT.U32.AND P3, PT, R3.reuse, R52, PT ;  /* 0x000000340300720c */ /* 0x040fe20003f64070 */
[----:B------:R-:W-:Y:S02]  /*2c00*/  IMAD.MOV R47, RZ, RZ, -R47 ;  /* 0x000000ffff2f7224 */ /* 0x000fe400078e0a2f */
[----:B------:R-:W-:Y:S02]  /*2c10*/  IMAD.MOV R48, RZ, RZ, -R48 ;  /* 0x000000ffff307224 */ /* 0x000fe400078e0a30 */
[C---:B------:R-:W-:Y:S01]  /*2c20*/  IMAD R74, R3.reuse, R47, R74 ;  /* 0x0000002f034a7224 */ /* 0x040fe200078e024a */
[----:B------:R-:W-:Y:S01]  /*2c30*/  LOP3.LUT R47, R6, 0x28, RZ, 0xfc, !PT ;  /* 0x00000028062f7812 */ /* 0x000fe200078efcff */
[C---:B------:R-:W-:Y:S01]  /*2c40*/  IMAD R76, R3.reuse, R48, R76 ;  /* 0x00000030034c7224 */ /* 0x040fe200078e024c */
[----:B0-----:R-:W0:Y:S01]  /*2c50*/  MUFU.RCP R53, R53 ;  /* 0x0000003500357308 */ /* 0x001e220000001000 */
[----:B------:R-:W-:Y:S01]  /*2c60*/  @!P2 IMAD.IADD R70, R70, 0x1, -R3 ;  /* 0x000000014646a824 */ /* 0x000fe200078e0a03 */
[C---:B------:R-:W-:Y:S01]  /*2c70*/  ISETP.GT.U32.AND P2, PT, R3.reuse, R74, PT ;  /* 0x0000004a0300720c */ /* 0x040fe20003f44070 */
[----:B------:R-:W-:-:S02]  /*2c80*/  IMAD R50, R3, R50, R68 ;  /* 0x0000003203327224 */ /* 0x000fc400078e0244 */
[----:B------:R-:W-:Y:S01]  /*2c90*/  @!P5 IMAD.MOV R70, RZ, RZ, -R70 ;  /* 0x000000ffff46d224 */ /* 0x000fe200078e0a46 */
[C---:B------:R-:W-:Y:S01]  /*2ca0*/  ISETP.GT.U32.AND P5, PT, R3.reuse, R76, PT ;  /* 0x0000004c0300720c */ /* 0x040fe20003fa4070 */
[----:B------:R-:W-:Y:S01]  /*2cb0*/  @!P3 IMAD.IADD R52, R52, 0x1, -R3 ;  /* 0x000000013434b824 */ /* 0x000fe200078e0a03 */
[----:B------:R-:W-:Y:S01]  /*2cc0*/  ISETP.GT.U32.AND P3, PT, R3, R50, PT ;  /* 0x000000320300720c */ /* 0x000fe20003f64070 */
[----:B------:R-:W-:-:S04]  /*2cd0*/  IMAD.HI.U32 R48, R7, R78, RZ ;  /* 0x0000004e07307227 */ /* 0x000fc800078e00ff */
[----:B------:R-:W-:Y:S01]  /*2ce0*/  IMAD.MOV.U32 R68, RZ, RZ, R52 ;  /* 0x000000ffff447224 */ /* 0x000fe200078e0034 */
[----:B------:R-:W-:Y:S01]  /*2cf0*/  IABS R52, R47 ;  /* 0x0000002f00347213 */ /* 0x000fe20000000000 */
[--C-:B------:R-:W-:Y:S01]  /*2d00*/  @!P2 IMAD.IADD R74, R74, 0x1, -R3.reuse ;  /* 0x000000014a4aa824 */ /* 0x100fe200078e0a03 */
[----:B0-----:R-:W-:Y:S01]  /*2d10*/  IADD3 R53, R53, 0xffffffe, RZ ;  /* 0x0ffffffe35357810 */ /* 0x001fe20007ffe0ff */
[----:B------:R-:W-:Y:S01]  /*2d20*/  @!P1 IMAD.MOV R68, RZ, RZ, -R68 ;  /* 0x000000ffff449224 */ /* 0x000fe200078e0a44 */
[----:B------:R-:W-:Y:S01]  /*2d30*/  ISETP.GE.AND P1, PT, R47, RZ, PT ;  /* 0x000000ff2f00720c */ /* 0x000fe20003f26270 */
[----:B------:R-:W-:Y:S01]  /*2d40*/  @!P5 IMAD.IADD R76, R76, 0x1, -R3 ;  /* 0x000000014c4cd824 */ /* 0x000fe200078e0a03 */
[----:B------:R-:W-:Y:S01]  /*2d50*/  ISETP.GT.U32.AND P2, PT, R3, R74, PT ;  /* 0x0000004a0300720c */ /* 0x000fe20003f44070 */
[----:B------:R-:W-:-:S03]  /*2d60*/  IMAD.HI.U32 R47, R7, R52, RZ ;  /* 0x00000034072f7227 */ /* 0x000fc600078e00ff */
[C---:B------:R-:W-:Y:S01]  /*2d70*/  ISETP.GT.U32.AND P5, PT, R3.reuse, R76, PT ;  /* 0x0000004c0300720c */ /* 0x040fe20003fa4070 */
[----:B------:R-:W-:Y:S02]  /*2d80*/  IMAD.MOV R47, RZ, RZ, -R47 ;  /* 0x000000ffff2f7224 */ /* 0x000fe400078e0a2f */
[----:B------:R-:W-:Y:S02]  /*2d90*/  IMAD.MOV R48, RZ, RZ, -R48 ;  /* 0x000000ffff307224 */ /* 0x000fe400078e0a30 */
[----:B------:R-:W-:Y:S02]  /*2da0*/  IMAD R52, R3, R47, R52 ;  /* 0x0000002f03347224 */ /* 0x000fe400078e0234 */
[--C-:B------:R-:W-:Y:S02]  /*2db0*/  @!P3 IMAD.IADD R50, R50, 0x1, -R3.reuse ;  /* 0x000000013232b824 */ /* 0x100fe400078e0a03 */
[----:B------:R-:W-:Y:S01]  /*2dc0*/  @!P4 IMAD.MOV R64, RZ, RZ, -R64 ;  /* 0x000000ffff40c224 */ /* 0x000fe200078e0a40 */
[----:B------:R-:W-:Y:S01]  /*2dd0*/  ISETP.GE.AND P4, PT, R49, RZ, PT ;  /* 0x000000ff3100720c */ /* 0x000fe20003f86270 */
[C---:B------:R-:W-:Y:S01]  /*2de0*/  IMAD R78, R3.reuse, R48, R78 ;  /* 0x00000030034e7224 */ /* 0x040fe200078e024e */
[----:B------:R0:W1:Y:S01]  /*2df0*/  F2I.FTZ.U32.TRUNC.NTZ R49, R53 ;  /* 0x0000003500317305 */ /* 0x000062000021f000 */
[--C-:B------:R-:W-:Y:S01]  /*2e00*/  @!P2 IMAD.IADD R74, R74, 0x1, -R3.reuse ;  /* 0x000000014a4aa824 */ /* 0x100fe200078e0a03 */
[C---:B------:R-:W-:Y:S01]  /*2e10*/  ISETP.GT.U32.AND P2, PT, R3.reuse, R52, PT ;  /* 0x000000340300720c */ /* 0x040fe20003f44070 */
[----:B------:R-:W-:Y:S01]  /*2e20*/  @!P6 IMAD.MOV R66, RZ, RZ, -R66 ;  /* 0x000000ffff42e224 */ /* 0x000fe200078e0a42 */
[----:B------:R-:W-:Y:S01]  /*2e30*/  ISETP.GT.U32.AND P3, PT, R3, R50, PT ;  /* 0x000000320300720c */ /* 0x000fe20003f64070 */
[----:B------:R-:W-:Y:S01]  /*2e40*/  @!P5 IMAD.IADD R76, R76, 0x1, -R3 ;  /* 0x000000014c4cd824 */ /* 0x000fe200078e0a03 */
[----:B------:R-:W-:Y:S01]  /*2e50*/  ISETP.GE.AND P6, PT, R51, RZ, PT ;  /* 0x000000ff3300720c */ /* 0x000fe20003fc6270 */
[----:B------:R-:W-:Y:S01]  /*2e60*/  IMAD.HI.U32 R51, R7, R80, RZ ;  /* 0x0000005007337227 */ /* 0x000fe200078e00ff */
[----:B------:R-:W-:-:S02]  /*2e70*/  ISETP.GT.U32.AND P5, PT, R3, R78, PT ;  /* 0x0000004e0300720c */ /* 0x000fc40003fa4070 */
[----:B0-----:R-:W-:Y:S01]  /*2e80*/  LOP3.LUT R53, R6, 0x1c, RZ, 0xfc, !PT ;  /* 0x0000001c06357812 */ /* 0x001fe200078efcff */
[----:B------:R-:W-:Y:S02]  /*2e90*/  IMAD.MOV R51, RZ, RZ, -R51 ;  /* 0x000000ffff337224 */ /* 0x000fe400078e0a33 */
[----:B------:R-:W-:Y:S01]  /*2ea0*/  IMAD.MOV.U32 R48, RZ, RZ, RZ ;  /* 0x000000ffff307224 */ /* 0x000fe200078e00ff */
[----:B------:R-:W-:Y:S01]  /*2eb0*/  IABS R72, R53 ;  /* 0x0000003500487213 */ /* 0x000fe20000000000 */
[----:B------:R-:W-:Y:S02]  /*2ec0*/  IMAD R80, R3, R51, R80 ;  /* 0x0000003303507224 */ /* 0x000fe400078e0250 */
[----:B------:R-:W-:Y:S01]  /*2ed0*/  @!P2 IMAD.IADD R52, R52, 0x1, -R3 ;  /* 0x000000013434a824 */ /* 0x000fe200078e0a03 */
[----:B------:R-:W-:Y:S01]  /*2ee0*/  @!P3 IADD3 R50, R50, -R3, RZ ;  /* 0x800000033232b210 */ /* 0x000fe20007ffe0ff */
[----:B-1----:R-:W-:Y:S01]  /*2ef0*/  IMAD.MOV R51, RZ, RZ, -R49 ;  /* 0x000000ffff337224 */ /* 0x002fe200078e0a31 */
[----:B------:R-:W-:Y:S01]  /*2f00*/  ISETP.GE.AND P3, PT, R55, RZ, PT ;  /* 0x000000ff3700720c */ /* 0x000fe20003f66270 */
[----:B------:R-:W-:Y:S01]  /*2f10*/  @!P5 IMAD.IADD R78, R78, 0x1, -R3 ;  /* 0x000000014e4ed824 */ /* 0x000fe200078e0a03 */
[----:B------:R-:W-:Y:S01]  /*2f20*/  LOP3.LUT R55, R6, 0x18, RZ, 0xfc, !PT ;  /* 0x0000001806377812 */ /* 0x000fe200078efcff */
[----:B------:R-:W-:Y:S01]  /*2f30*/  IMAD.HI.U32 R47, R7, R72, RZ ;  /* 0x00000048072f7227 */ /* 0x000fe200078e00ff */
[----:B------:R-:W-:-:S02]  /*2f40*/  ISETP.GT.U32.AND P2, PT, R3, R80, PT ;  /* 0x000000500300720c */ /* 0x000fc40003f44070 */
[----:B------:R-:W-:Y:S01]  /*2f50*/  ISETP.GT.U32.AND P5, PT, R3, R52, PT ;  /* 0x000000340300720c */ /* 0x000fe20003fa4070 */
[----:B------:R-:W-:Y:S01]  /*2f60*/  IMAD R51, R51, R96, RZ ;  /* 0x0000006033337224 */ /* 0x000fe200078e02ff */
[----:B------:R-:W-:Y:S01]  /*2f70*/  IABS R82, R55 ;  /* 0x0000003700527213 */ /* 0x000fe20000000000 */
[----:B------:R-:W-:Y:S02]  /*2f80*/  IMAD.MOV R47, RZ, RZ, -R47 ;  /* 0x000000ffff2f7224 */ /* 0x000fe400078e0a2f */
[----:B------:R-:W-:-:S04]  /*2f90*/  IMAD.HI.U32 R51, R49, R51, R48 ;  /* 0x0000003331337227 */ /* 0x000fc800078e0030 */
[----:B------:R-:W-:Y:S02]  /*2fa0*/  IMAD R48, R3, R47, R72 ;  /* 0x0000002f03307224 */ /* 0x000fe400078e0248 */
[----:B------:R-:W-:-:S04]  /*2fb0*/  IMAD.HI.U32 R47, R7, R82, RZ ;  /* 0x00000052072f7227 */ /* 0x000fc800078e00ff */
[--C-:B------:R-:W-:Y:S01]  /*2fc0*/  @!P2 IMAD.IADD R80, R80, 0x1, -R3.reuse ;  /* 0x000000015050a824 */ /* 0x100fe200078e0a03 */
[----:B------:R-:W-:Y:S01]  /*2fd0*/  IADD3 R47, -R47, RZ, RZ ;  /* 0x000000ff2f2f7210 */ /* 0x000fe20007ffe1ff */
[----:B------:R-:W-:Y:S01]  /*2fe0*/  @!P5 IMAD.IADD R52, R52, 0x1, -R3 ;  /* 0x000000013434d824 */ /* 0x000fe200078e0a03 */
[----:B------:R-:W-:Y:S01]  /*2ff0*/  ISETP.GT.U32.AND P2, PT, R3, R78, PT ;  /* 0x0000004e0300720c */ /* 0x000fe20003f44070 */
[----:B------:R-:W-:Y:S01]  /*3000*/  IMAD.HI.U32 R49, R7, R86, RZ ;  /* 0x0000005607317227 */ /* 0x000fe200078e00ff */
[----:B------:R-:W-:-:S03]  /*3010*/  ISETP.GT.U32.AND P5, PT, R3, R48, PT ;  /* 0x000000300300720c */ /* 0x000fc60003fa4070 */
[----:B------:R-:W-:Y:S02]  /*3020*/  IMAD.MOV.U32 R72, RZ, RZ, R50 ;  /* 0x000000ffff487224 */ /* 0x000fe400078e0032 */
[----:B------:R-:W-:Y:S01]  /*3030*/  IMAD R50, R3, R47, R82 ;  /* 0x0000002f03327224 */ /* 0x000fe200078e0252 */
[----:B------:R-:W-:Y:S01]  /*3040*/  IABS R82, R65 ;  /* 0x0000004100527213 */ /* 0x000fe20000000000 */
[----:B------:R-:W-:Y:S02]  /*3050*/  IMAD.MOV R49, RZ, RZ, -R49 ;  /* 0x000000ffff317224 */ /* 0x000fe400078e0a31 */
[----:B------:R-:W-:-:S04]  /*3060*/  IMAD.HI.U32 R47, R7, R88, RZ ;  /* 0x00000058072f7227 */ /* 0x000fc800078e00ff */
[C---:B------:R-:W-:Y:S01]  /*3070*/  IMAD R86, R3.reuse, R49, R86 ;  /* 0x0000003103567224 */ /* 0x040fe200078e0256 */
[----:B------:R-:W-:Y:S01]  /*3080*/  LOP3.LUT R49, R6, 0x8, RZ, 0xfc, !PT ;  /* 0x0000000806317812 */ /* 0x000fe200078efcff */
[----:B------:R-:W-:Y:S02]  /*3090*/  IMAD.MOV R47, RZ, RZ, -R47 ;  /* 0x000000ffff2f7224 */ /* 0x000fe400078e0a2f */
[--C-:B------:R-:W-:Y:S01]  /*30a0*/  @!P2 IMAD.IADD R78, R78, 0x1, -R3.reuse ;  /* 0x000000014e4ea824 */ /* 0x100fe200078e0a03 */
[C---:B------:R-:W-:Y:S01]  /*30b0*/  ISETP.GT.U32.AND P2, PT, R3.reuse, R50, PT ;  /* 0x000000320300720c */ /* 0x040fe20003f44070 */
[----:B------:R-:W-:Y:S01]  /*30c0*/  @!P5 IMAD.IADD R48, R48, 0x1, -R3 ;  /* 0x000000013030d824 */ /* 0x000fe200078e0a03 */
[C---:B------:R-:W-:Y:S01]  /*30d0*/  ISETP.GT.U32.AND P5, PT, R3.reuse, R86, PT ;  /* 0x000000560300720c */ /* 0x040fe20003fa4070 */
[----:B------:R-:W-:Y:S01]  /*30e0*/  @!P0 IMAD.MOV R72, RZ, RZ, -R72 ;  /* 0x000000ffff488224 */ /* 0x000fe200078e0a48 */
[C---:B------:R-:W-:Y:S01]  /*30f0*/  ISETP.GT.U32.AND P0, PT, R3.reuse, R80, PT ;  /* 0x000000500300720c */ /* 0x040fe20003f04070 */
[----:B------:R-:W-:Y:S01]  /*3100*/  IMAD R88, R3, R47, R88 ;  /* 0x0000002f03587224 */ /* 0x000fe200078e0258 */
[----:B------:R-:W-:Y:S01]  /*3110*/  IABS R92, R49 ;  /* 0x00000031005c7213 */ /* 0x000fe20000000000 */
[----:B------:R-:W-:-:S04]  /*3120*/  IMAD.HI.U32 R47, R7, R90, RZ ;  /* 0x0000005a072f7227 */ /* 0x000fc800078e00ff */
[----:B------:R-:W-:Y:S02]  /*3130*/  IMAD.MOV R47, RZ, RZ, -R47 ;  /* 0x000000ffff2f7224 */ /* 0x000fe400078e0a2f */
[--C-:B------:R-:W-:Y:S01]  /*3140*/  @!P2 IMAD.IADD R50, R50, 0x1, -R3.reuse ;  /* 0x000000013232a824 */ /* 0x100fe200078e0a03 */
[C---:B------:R-:W-:Y:S01]  /*3150*/  ISETP.GT.U32.AND P2, PT, R3.reuse, R88, PT ;  /* 0x000000580300720c */ /* 0x040fe20003f44070 */
[C---:B------:R-:W-:Y:S02]  /*3160*/  IMAD R90, R3.reuse, R47, R90 ;  /* 0x0000002f035a7224 */ /* 0x040fe400078e025a */
[--C-:B------:R-:W-:Y:S02]  /*3170*/  @!P5 IMAD.IADD R86, R86, 0x1, -R3.reuse ;  /* 0x000000015656d824 */ /* 0x100fe400078e0a03 */
[----:B------:R-:W-:Y:S01]  /*3180*/  @!P0 IMAD.IADD R80, R80, 0x1, -R3 ;  /* 0x0000000150508824 */ /* 0x000fe200078e0a03 */
[----:B------:R-:W-:Y:S01]  /*3190*/  ISETP.GT.U32.AND P5, PT, R3, R90, PT ;  /* 0x0000005a0300720c */ /* 0x000fe20003fa4070 */
[----:B------:R-:W-:Y:S01]  /*31a0*/  @!P4 IMAD.MOV R74, RZ, RZ, -R74 ;  /* 0x000000ffff4ac224 */ /* 0x000fe200078e0a4a */
[----:B------:R-:W-:Y:S01]  /*31b0*/  ISETP.GE.AND P0, PT, R6, RZ, PT ;  /* 0x000000ff0600720c */ /* 0x000fe20003f06270 */
[----:B------:R-:W-:Y:S01]  /*31c0*/  IMAD.HI.U32 R6, R7, R92, RZ ;  /* 0x0000005c07067227 */ /* 0x000fe200078e00ff */
[----:B------:R-:W-:-:S03]  /*31d0*/  ISETP.GT.U32.AND P4, PT, R3, R48, PT ;  /* 0x000000300300720c */ /* 0x000fc60003f84070 */
[----:B------:R-:W-:Y:S01]  /*31e0*/  @!P2 IMAD.IADD R88, R88, 0x1, -R3 ;  /* 0x000000015858a824 */ /* 0x000fe200078e0a03 */
[----:B------:R-:W-:Y:S01]  /*31f0*/  IADD3 R6, -R6, RZ, RZ ;  /* 0x000000ff06067210 */ /* 0x000fe20007ffe1ff */
[----:B------:R-:W-:Y:S01]  /*3200*/  IMAD.HI.U32 R47, R7, R94, RZ ;  /* 0x0000005e072f7227 */ /* 0x000fe200078e00ff */
[----:B------:R-:W-:-:S03]  /*3210*/  ISETP.GE.AND P2, PT, R57, RZ, PT ;  /* 0x000000ff3900720c */ /* 0x000fc60003f46270 */
[C---:B------:R-:W-:Y:S02]  /*3220*/  IMAD R92, R3.reuse, R6, R92 ;  /* 0x00000006035c7224 */ /* 0x040fe400078e025c */
[----:B------:R-:W-:Y:S01]  /*3230*/  @!P5 IMAD.IADD R90, R90, 0x1, -R3 ;  /* 0x000000015a5ad824 */ /* 0x000fe200078e0a03 */
[----:B------:R-:W-:Y:S01]  /*3240*/  ISETP.GT.U32.AND P5, PT, R3, R50, PT ;  /* 0x000000320300720c */ /* 0x000fe20003fa4070 */
[----:B------:R-:W-:Y:S01]  /*3250*/  IMAD.MOV.U32 R6, RZ, RZ, R52 ;  /* 0x000000ffff067224 */ /* 0x000fe200078e0034 */
[----:B------:R-:W-:Y:S01]  /*3260*/  @!P4 IADD3 R48, R48, -R3, RZ ;  /* 0x800000033030c210 */ /* 0x000fe20007ffe0ff */
[----:B------:R-:W-:Y:S01]  /*3270*/  IMAD.HI.U32 R7, R7, R82, RZ ;  /* 0x0000005207077227 */ /* 0x000fe200078e00ff */
[----:B------:R-:W-:-:S03]  /*3280*/  ISETP.GT.U32.AND P4, PT, R3, R92, PT ;  /* 0x0000005c0300720c */ /* 0x000fc60003f84070 */
[----:B------:R-:W-:Y:S01]  /*3290*/  @!P1 IMAD.MOV R6, RZ, RZ, -R6 ;  /* 0x000000ffff069224 */ /* 0x000fe200078e0a06 */
[C---:B------:R-:W-:Y:S01]  /*32a0*/  ISETP.GT.U32.AND P1, PT, R3.reuse, R86, PT ;  /* 0x000000560300720c */ /* 0x040fe20003f24070 */
[----:B------:R-:W-:Y:S02]  /*32b0*/  IMAD.MOV R47, RZ, RZ, -R47 ;  /* 0x000000ffff2f7224 */ /* 0x000fe400078e0a2f */
[----:B------:R-:W-:Y:S02]  /*32c0*/  IMAD.MOV R7, RZ, RZ, -R7 ;  /* 0x000000ffff077224 */ /* 0x000fe400078e0a07 */
[----:B------:R-:W-:Y:S01]  /*32d0*/  @!P6 IMAD.MOV R76, RZ, RZ, -R76 ;  /* 0x000000ffff4ce224 */ /* 0x000fe200078e0a4c */
[C---:B------:R-:W-:Y:S01]  /*32e0*/  ISETP.GT.U32.AND P6, PT, R3.reuse, R88, PT ;  /* 0x000000580300720c */ /* 0x040fe20003fc4070 */
[----:B------:R-:W-:Y:S02]  /*32f0*/  IMAD R94, R3, R47, R94 ;  /* 0x0000002f035e7224 */ /* 0x000fe400078e025e */
[----:B------:R-:W-:-:S04]  /*3300*/  IMAD.HI.U32 R51, R51, R89, RZ ;  /* 0x0000005933337227 */ /* 0x000fc800078e00ff */
[C---:B------:R-:W-:Y:S01]  /*3310*/  IMAD R52, R3.reuse, R7, R82 ;  /* 0x0000000703347224 */ /* 0x040fe200078e0252 */
[----:B------:R-:W-:Y:S01]  /*3320*/  SHF.R.S32.HI R7, RZ, 0x2, R183 ;  /* 0x00000002ff077819 */ /* 0x000fe200000114b7 */
[----:B------:R-:W-:Y:S02]  /*3330*/  IMAD.MOV R51, RZ, RZ, -R51 ;  /* 0x000000ffff337224 */ /* 0x000fe400078e0a33 */
[----:B------:R-:W-:Y:S01]  /*3340*/  @!P2 IMAD.MOV R80, RZ, RZ, -R80 ;  /* 0x000000ffff50a224 */ /* 0x000fe200078e0a50 */
[C---:B------:R-:W-:Y:S01]  /*3350*/  ISETP.GT.U32.AND P2, PT, R3.reuse, R94, PT ;  /* 0x0000005e0300720c */ /* 0x040fe20003f44070 */
[----:B------:R-:W-:Y:S01]  /*3360*/  @!P5 IMAD.IADD R50, R50, 0x1, -R3 ;  /* 0x000000013232d824 */ /* 0x000fe200078e0a03 */
[C---:B------:R-:W-:Y:S01]  /*3370*/  ISETP.GT.U32.AND P5, PT, R3.reuse, R52, PT ;  /* 0x000000340300720c */ /* 0x040fe20003fa4070 */
[----:B------:R-:W-:Y:S01]  /*3380*/  @!P3 IMAD.MOV R78, RZ, RZ, -R78 ;  /* 0x000000ffff4eb224 */ /* 0x000fe200078e0a4e */
[----:B------:R-:W-:Y:S01]  /*3390*/  ISETP.GT.U32.AND P3, PT, R3, R90, PT ;  /* 0x0000005a0300720c */ /* 0x000fe20003f64070 */
[----:B------:R-:W-:Y:S01]  /*33a0*/  IMAD R89, R96, R51, R89 ;  /* 0x0000003360597224 */ /* 0x000fe200078e0259 */
[----:B------:R-:W-:Y:S01]  /*33b0*/  SGXT R7, R7, 0x1 ;  /* 0x000000010707781a */ /* 0x000fe20000000200 */
[--C-:B------:R-:W-:Y:S01]  /*33c0*/  @!P1 IMAD.IADD R86, R86, 0x1, -R3.reuse ;  /* 0x0000000156569824 */ /* 0x100fe200078e0a03 */
[----:B------:R-:W-:Y:S01]  /*33d0*/  ISETP.GE.AND P1, PT, R53, RZ, PT ;  /* 0x000000ff3500720c */ /* 0x000fe20003f26270 */
[--C-:B------:R-:W-:Y:S01]  /*33e0*/  @!P6 IMAD.IADD R88, R88, 0x1, -R3.reuse ;  /* 0x000000015858e824 */ /* 0x100fe200078e0a03 */
[----:B------:R-:W-:Y:S01]  /*33f0*/  ISETP.GT.U32.AND P6, PT, R96, R89, PT ;  /* 0x000000596000720c */ /* 0x000fe20003fc4070 */
[--C-:B------:R-:W-:Y:S01]  /*3400*/  @!P4 IMAD.IADD R92, R92, 0x1, -R3.reuse ;  /* 0x000000015c5cc824 */ /* 0x100fe200078e0a03 */
[----:B------:R-:W-:Y:S01]  /*3410*/  LOP3.LUT R7, R7, 0x90, RZ, 0xc0, !PT ;  /* 0x0000009007077812 */ /* 0x000fe200078ec0ff */
[--C-:B------:R-:W-:Y:S01]  /*3420*/  @!P2 IMAD.IADD R94, R94, 0x1, -R3.reuse ;  /* 0x000000015e5ea824 */ /* 0x100fe200078e0a03 */
[----:B------:R-:W-:Y:S01]  /*3430*/  ISETP.GE.AND P2, PT, R59, RZ, PT ;  /* 0x000000ff3b00720c */ /* 0x000fe20003f46270 */
[--C-:B------:R-:W-:Y:S01]  /*3440*/  @!P5 IMAD.IADD R52, R52, 0x1, -R3.reuse ;  /* 0x000000013434d824 */ /* 0x100fe200078e0a03 */
[C---:B------:R-:W-:Y:S01]  /*3450*/  ISETP.GT.U32.AND P5, PT, R3.reuse, R92, PT ;  /* 0x0000005c0300720c */ /* 0x040fe20003fa4070 */
[----:B------:R-:W-:Y:S01]  /*3460*/  IMAD.MOV.U32 R82, RZ, RZ, R48 ;  /* 0x000000ffff527224 */ /* 0x000fe200078e0030 */
[----:B------:R-:W-:Y:S01]  /*3470*/  ISETP.GT.U32.AND P4, PT, R3, R94, PT ;  /* 0x0000005e0300720c */ /* 0x000fe20003f84070 */
[--C-:B------:R-:W-:Y:S01]  /*3480*/  @!P3 IMAD.IADD R90, R90, 0x1, -R3.reuse ;  /* 0x000000015a5ab824 */ /* 0x100fe200078e0a03 */
[----:B------:R-:W-:Y:S01]  /*3490*/  ISETP.GE.AND P3, PT, R55, RZ, PT ;  /* 0x000000ff3700720c */ /* 0x000fe20003f66270 */
[----:B------:R-:W-:Y:S01]  /*34a0*/  @!P1 IMAD.MOV R82, RZ, RZ, -R82 ;  /* 0x000000ffff529224 */ /* 0x000fe200078e0a52 */
[----:B------:R-:W-:Y:S01]  /*34b0*/  ISETP.GT.U32.AND P1, PT, R3, R52, PT ;  /* 0x000000340300720c */ /* 0x000fe20003f24070 */
[----:B------:R-:W-:Y:S01]  /*34c0*/  @!P6 IMAD.IADD R89, R89, 0x1, -R96 ;  /* 0x000000015959e824 */ /* 0x000fe200078e0a60 */
[----:B------:R-:W-:Y:S01]  /*34d0*/  LOP3.LUT R48, R7, 0x60, R184, 0xf8, !PT ;  /* 0x0000006007307812 */ /* 0x000fe200078ef8b8 */
[----:B------:R-:W-:Y:S01]  /*34e0*/  IMAD.MOV.U32 R84, RZ, RZ, R50 ;  /* 0x000000ffff547224 */ /* 0x000fe200078e0032 */
[----:B------:R-:W-:Y:S01]  /*34f0*/  LOP3.LUT R184, R184, 0x60, RZ, 0xc0, !PT ;  /* 0x00000060b8b87812 */ /* 0x000fe200078ec0ff */
[----:B------:R-:W-:Y:S01]  /*3500*/  IMAD.SHL.U32 R47, R183, 0x10, RZ ;  /* 0x00000010b72f7824 */ /* 0x000fe200078e00ff */
[----:B------:R-:W-:Y:S01]  /*3510*/  ISETP.GT.U32.AND P6, PT, R96, R89, PT ;  /* 0x000000596000720c */ /* 0x000fe20003fc4070 */
[--C-:B------:R-:W-:Y:S01]  /*3520*/  @!P5 IMAD.IADD R92, R92, 0x1, -R3.reuse ;  /* 0x000000015c5cd824 */ /* 0x100fe200078e0a03 */
[----:B------:R-:W-:Y:S01]  /*3530*/  ISETP.GE.AND P5, PT, R49, RZ, PT ;  /* 0x000000ff3100720c */ /* 0x000fe20003fa6270 */
[--C-:B------:R-:W-:Y:S01]  /*3540*/  @!P4 IMAD.IADD R94, R94, 0x1, -R3.reuse ;  /* 0x000000015e5ec824 */ /* 0x100fe200078e0a03 */
[----:B------:R-:W-:Y:S01]  /*3550*/  ISETP.GE.AND P4, PT, R63, RZ, PT ;  /* 0x000000ff3f00720c */ /* 0x000fe20003f86270 */
[----:B------:R-:W-:Y:S01]  /*3560*/  @!P2 IMAD.MOV R86, RZ, RZ, -R86 ;  /* 0x000000ffff56a224 */ /* 0x000fe200078e0a56 */
[----:B------:R-:W-:Y:S01]  /*3570*/  @!P3 IADD3 R84, -R84, RZ, RZ ;  /* 0x000000ff5454b210 */ /* 0x000fe20007ffe1ff */
[----:B------:R-:W-:Y:S01]  /*3580*/  @!P1 IMAD.IADD R52, R52, 0x1, -R3 ;  /* 0x0000000134349824 */ /* 0x000fe200078e0a03 */
[----:B------:R-:W-:Y:S01]  /*3590*/  ISETP.GE.AND P3, PT, R61, RZ, PT ;  /* 0x000000ff3d00720c */ /* 0x000fe20003f66270 */
[----:B------:R-:W-:Y:S01]  /*35a0*/  IMAD R7, R194, c[0x0][0x188], RZ ;  /* 0x00006200c2077a24 */ /* 0x000fe200078e02ff */
[----:B------:R-:W-:-:S02]  /*35b0*/  ISETP.GE.AND P1, PT, R65, RZ, PT ;  /* 0x000000ff4100720c */ /* 0x000fc40003f26270 */
[----:B------:R-:W-:Y:S01]  /*35c0*/  LOP3.LUT R47, R47, 0x100, RZ, 0xc0, !PT ;  /* 0x000001002f2f7812 */ /* 0x000fe200078ec0ff */
[----:B------:R-:W-:Y:S01]  /*35d0*/  @!P6 IMAD.IADD R89, R89, 0x1, -R96 ;  /* 0x000000015959e824 */ /* 0x000fe200078e0a60 */
[----:B------:R-:W-:Y:S01]  /*35e0*/  LOP3.LUT R48, R48, 0x10, R185, 0x78, !PT ;  /* 0x0000001030307812 */ /* 0x000fe200078e78b9 */
[----:B------:R-:W-:Y:S01]  /*35f0*/  IMAD.MOV.U32 R96, RZ, RZ, R94 ;  /* 0x000000ffff607224 */ /* 0x000fe200078e005e */
[----:B------:R-:W-:Y:S01]  /*3600*/  ISETP.NE.AND P2, PT, RZ, c[0x0][0x17c], PT ;  /* 0x00005f00ff007a0c */ /* 0x000fe20003f45270 */
[----:B------:R-:W-:Y:S01]  /*3610*/  IMAD.MOV.U32 R94, RZ, RZ, R52 ;  /* 0x000000ffff5e7224 */ /* 0x000fe200078e0034 */
[----:B------:R-:W-:Y:S01]  /*3620*/  LOP3.LUT R3, RZ, c[0x0][0x17c], RZ, 0x33, !PT ;  /* 0x00005f00ff037a12 */ /* 0x000fe200078e33ff */
[----:B------:R-:W-:Y:S01]  /*3630*/  @!P4 IMAD.MOV R90, RZ, RZ, -R90 ;  /* 0x000000ffff5ac224 */ /* 0x000fe200078e0a5a */
[----:B------:R-:W-:Y:S01]  /*3640*/  @!P0 IADD3 R96, -R96, RZ, RZ ;  /* 0x000000ff60608210 */ /* 0x000fe20007ffe1ff */
[----:B------:R-:W-:Y:S01]  /*3650*/  @!P3 IMAD.MOV R88, RZ, RZ, -R88 ;  /* 0x000000ffff58b224 */ /* 0x000fe200078e0a58 */
[----:B------:R-:W-:Y:S01]  /*3660*/  ISETP.NE.AND P0, PT, RZ, c[0x0][0x178], PT ;  /* 0x00005e00ff007a0c */ /* 0x000fe20003f05270 */
[----:B------:R-:W-:Y:S01]  /*3670*/  @!P5 IMAD.MOV R92, RZ, RZ, -R92 ;  /* 0x000000ffff5cd224 */ /* 0x000fe200078e0a5c */
[----:B------:R-:W-:Y:S01]  /*3680*/  SEL R52, R3, R11, !P2 ;  /* 0x0000000b03347207 */ /* 0x000fe20005000000 */
[----:B------:R-:W-:Y:S01]  /*3690*/  @!P1 IMAD.MOV R94, RZ, RZ, -R94 ;  /* 0x000000ffff5e9224 */ /* 0x000fe200078e0a5e */
[----:B------:R-:W-:Y:S01]  /*36a0*/  ISETP.GE.AND P1, PT, R2, RZ, PT ;  /* 0x000000ff0200720c */ /* 0x000fe20003f26270 */
[----:B------:R-:W-:Y:S01]  /*36b0*/  IMAD.IADD R188, R47, 0x1, R48 ;  /* 0x000000012fbc7824 */ /* 0x000fe200078e0230 */
[----:B------:R-:W-:Y:S01]  /*36c0*/  SEL R53, R3, R12, !P2 ;  /* 0x0000000c03357207 */ /* 0x000fe20005000000 */
[----:B------:R-:W-:Y:S01]  /*36d0*/  IMAD R12, R193, c[0x0][0x18c], RZ ;  /* 0x00006300c10c7a24 */ /* 0x000fe200078e02ff */
[----:B------:R-:W-:Y:S01]  /*36e0*/  SHF.R.S32.HI R11, RZ, 0x6, R183 ;  /* 0x00000006ff0b7819 */ /* 0x000fe200000114b7 */
[----:B------:R-:W-:Y:S01]  /*36f0*/  IMAD R52, R52, c[0x0][0x190], RZ ;  /* 0x0000640034347a24 */ /* 0x000fe200078e02ff */
[----:B------:R-:W-:Y:S01]  /*3700*/  SEL R47, R3, R4, !P2 ;  /* 0x00000004032f7207 */ /* 0x000fe20005000000 */
[----:B------:R-:W-:Y:S01]  /*3710*/  IMAD R53, R53, c[0x0][0x190], RZ ;  /* 0x0000640035357a24 */ /* 0x000fe200078e02ff */
[----:B------:R-:W-:-:S02]  /*3720*/  SEL R48, R3, R5, !P2 ;  /* 0x0000000503307207 */ /* 0x000fc40005000000 */
[----:B------:R-:W-:Y:S01]  /*3730*/  SEL R49, R3, R8, !P2 ;  /* 0x0000000803317207 */ /* 0x000fe20005000000 */
[----:B------:R-:W-:Y:S01]  /*3740*/  IMAD R8, R195, c[0x0][0x188], RZ ;  /* 0x00006200c3087a24 */ /* 0x000fe200078e02ff */
[C---:B------:R-:W-:Y:S01]  /*3750*/  SEL R50, R3.reuse, R9, !P2 ;  /* 0x0000000903327207 */ /* 0x040fe20005000000 */
[----:B------:R-:W-:Y:S01]  /*3760*/  IMAD R9, R196, c[0x0][0x188], RZ ;  /* 0x00006200c4097a24 */ /* 0x000fe200078e02ff */
[----:B------:R-:W-:Y:S01]  /*3770*/  SEL R51, R3, R10, !P2 ;  /* 0x0000000a03337207 */ /* 0x000fe20005000000 */
[----:B------:R-:W-:Y:S01]  /*3780*/  IMAD R10, R197, c[0x0][0x188], RZ ;  /* 0x00006200c50a7a24 */ /* 0x000fe200078e02ff */
[----:B------:R-:W-:Y:S01]  /*3790*/  SEL R14, R3, R14, !P2 ;  /* 0x0000000e030e7207 */ /* 0x000fe20005000000 */
[----:B------:R-:W-:Y:S01]  /*37a0*/  IMAD R49, R49, c[0x0][0x190], RZ ;  /* 0x0000640031317a24 */ /* 0x000fe200078e02ff */
[----:B------:R-:W-:Y:S01]  /*37b0*/  SEL R13, R3, R13, !P2 ;  /* 0x0000000d030d7207 */ /* 0x000fe20005000000 */
[----:B------:R-:W-:Y:S01]  /*37c0*/  IMAD R47, R47, c[0x0][0x190], RZ ;  /* 0x000064002f2f7a24 */ /* 0x000fe200078e02ff */
[C---:B------:R-:W-:Y:S01]  /*37d0*/  SEL R15, R3.reuse, R15, !P2 ;  /* 0x0000000f030f7207 */ /* 0x040fe20005000000 */
[----:B------:R-:W-:Y:S01]  /*37e0*/  IMAD R50, R50, c[0x0][0x190], RZ ;  /* 0x0000640032327a24 */ /* 0x000fe200078e02ff */
[C---:B------:R-:W-:Y:S01]  /*37f0*/  SEL R16, R3.reuse, R16, !P2 ;  /* 0x0000001003107207 */ /* 0x040fe20005000000 */
[----:B------:R-:W-:Y:S01]  /*3800*/  @!P1 IMAD.MOV R89, RZ, RZ, -R89 ;  /* 0x000000ffff599224 */ /* 0x000fe200078e0a59 */
        /* <DEDUP_REMOVED lines=8> */
[----:B------:R-:W-:Y:S01]  /*3890*/  SEL R21, R3, R21, !P2 ;  /* 0x0000001503157207 */ /* 0x000fe20005000000 */
[----:B------:R-:W-:Y:S01]  /*38a0*/  IMAD R99, R19, c[0x0][0x190], RZ ;  /* 0x0000640013637a24 */ /* 0x000fe200078e02ff */
[C---:B------:R-:W-:Y:S01]  /*38b0*/  SEL R22, R3.reuse, R22, !P2 ;  /* 0x0000001603167207 */ /* 0x040fe20005000000 */
[----:B------:R-:W-:Y:S01]  /*38c0*/  IMAD R101, R20, c[0x0][0x190], RZ ;  /* 0x0000640014657a24 */ /* 0x000fe200078e02ff */
[C---:B------:R-:W-:Y:S01]  /*38d0*/  SEL R23, R3.reuse, R23, !P2 ;  /* 0x0000001703177207 */ /* 0x040fe20005000000 */
        /* <DEDUP_REMOVED lines=93> */
[----:B------:R-:W-:Y:S01]  /*3eb0*/  LOP3.LUT R3, R183, 0xc0, RZ, 0xc0, !PT ;  /* 0x000000c0b7037812 */ /* 0x000fe200078ec0ff */
[----:B------:R-:W-:Y:S01]  /*3ec0*/  IMAD R179, R94, c[0x0][0x190], RZ ;  /* 0x000064005eb37a24 */ /* 0x000fe200078e02ff */
[----:B------:R-:W-:Y:S01]  /*3ed0*/  SGXT R11, R11, 0x1 ;  /* 0x000000010b0b781a */ /* 0x000fe20000000200 */
[----:B------:R-:W-:Y:S01]  /*3ee0*/  IMAD R180, R96, c[0x0][0x190], RZ ;  /* 0x0000640060b47a24 */ /* 0x000fe200078e02ff */
[----:B------:R-:W-:Y:S01]  /*3ef0*/  SHF.R.S32.HI R91, RZ, 0x1f, R12 ;  /* 0x0000001fff5b7819 */ /* 0x000fe2000001140c */
[----:B------:R-:W-:Y:S01]  /*3f00*/  IMAD R88, R88, c[0x0][0x190], RZ ;  /* 0x0000640058587a24 */ /* 0x000fe200078e02ff */
[----:B------:R-:W-:Y:S01]  /*3f10*/  SHF.R.U32.HI R190, RZ, 0x2, R3 ;  /* 0x00000002ffbe7819 */ /* 0x000fe20000011603 */
[----:B------:R-:W-:Y:S01]  /*3f20*/  IMAD R90, R90, c[0x0][0x190], RZ ;  /* 0x000064005a5a7a24 */ /* 0x000fe200078e02ff */
[----:B------:R-:W-:Y:S01]  /*3f30*/  LEA R3, P2, R7, c[0x0][0x160], 0x1 ;  /* 0x0000580007037a11 */ /* 0x000fe200078408ff */
[----:B------:R-:W-:Y:S01]  /*3f40*/  CS2R R68, SRZ ;  /* 0x0000000000447805 */ /* 0x000fe2000001ff00 */
[----:B------:R-:W-:Y:S01]  /*3f50*/  LOP3.LUT R98, R11, 0x90, RZ, 0xc0, !PT ;  /* 0x000000900b627812 */ /* 0x000fe200078ec0ff */
[----:B------:R-:W-:Y:S01]  /*3f60*/  CS2R R70, SRZ ;  /* 0x0000000000467805 */ /* 0x000fe2000001ff00 */
[----:B------:R-:W-:Y:S01]  /*3f70*/  SHF.L.U64.HI R11, R12, 0x1, R91 ;  /* 0x000000010c0b7819 */ /* 0x000fe2000001025b */
[----:B------:R-:W-:Y:S01]  /*3f80*/  IMAD R91, R14, c[0x0][0x190], RZ ;  /* 0x000064000e5b7a24 */ /* 0x000fe200078e02ff */
[----:B------:R-:W-:Y:S01]  /*3f90*/  LEA R4, P3, R8, c[0x0][0x160], 0x1 ;  /* 0x0000580008047a11 */ /* 0x000fe200078608ff */
[----:B------:R-:W-:Y:S01]  /*3fa0*/  CS2R R76, SRZ ;  /* 0x00000000004c7805 */ /* 0x000fe2000001ff00 */
[----:B------:R-:W-:Y:S01]  /*3fb0*/  LEA R6, P5, R10, c[0x0][0x160], 0x1 ;  /* 0x000058000a067a11 */ /* 0x000fe200078a08ff */
[----:B------:R-:W-:Y:S01]  /*3fc0*/  CS2R R78, SRZ ;  /* 0x00000000004e7805 */ /* 0x000fe2000001ff00 */
[----:B------:R-:W-:Y:S01]  /*3fd0*/  LEA.HI.X.SX32 R7, R7, c[0x0][0x164], 0x1, P2 ;  /* 0x0000590007077a11 */ /* 0x000fe200010f0eff */
[----:B------:R-:W-:Y:S01]  /*3fe0*/  CS2R R80, SRZ ;  /* 0x0000000000507805 */ /* 0x000fe2000001ff00 */
[----:B------:R-:W-:Y:S01]  /*3ff0*/  @!P0 LOP3.LUT R89, RZ, c[0x0][0x178], RZ, 0x33, !PT ;  /* 0x00005e00ff598a12 */ /* 0x000fe200078e33ff */
[----:B------:R-:W-:Y:S01]  /*4000*/  CS2R R82, SRZ ;  /* 0x0000000000527805 */ /* 0x000fe2000001ff00 */
[----:B------:R-:W-:Y:S01]  /*4010*/  LEA R15, P1, R49, c[0x0][0x168], 0x1 ;  /* 0x00005a00310f7a11 */ /* 0x000fe200078208ff */
[----:B------:R-:W-:Y:S01]  /*4020*/  CS2R R84, SRZ ;  /* 0x0000000000547805 */ /* 0x000fe2000001ff00 */
[----:B------:R-:W-:Y:S01]  /*4030*/  LEA R5, P4, R9, c[0x0][0x160], 0x1 ;  /* 0x0000580009057a11 */ /* 0x000fe200078808ff */
[----:B------:R-:W-:Y:S01]  /*4040*/  IMAD R89, R89, c[0x0][0x184], RZ ;  /* 0x0000610059597a24 */ /* 0x000fe200078e02ff */
[----:B------:R-:W-:Y:S01]  /*4050*/  LEA R13, P2, R47, c[0x0][0x168], 0x1 ;  /* 0x00005a002f0d7a11 */ /* 0x000fe200078408ff */
[----:B------:R-:W-:Y:S01]  /*4060*/  CS2R R86, SRZ ;  /* 0x0000000000567805 */ /* 0x000fe2000001ff00 */
[----:B------:R-:W-:Y:S01]  /*4070*/  LEA R16, P0, R50, c[0x0][0x168], 0x1 ;  /* 0x00005a0032107a11 */ /* 0x000fe200078008ff */
[----:B------:R-:W-:Y:S01]  /*4080*/  IMAD.SHL.U32 R12, R12, 0x2, RZ ;  /* 0x000000020c0c7824 */ /* 0x000fe200078e00ff */
[----:B------:R-:W-:Y:S01]  /*4090*/  LEA.HI.X.SX32 R8, R8, c[0x0][0x164], 0x1, P3 ;  /* 0x0000590008087a11 */ /* 0x000fe200018f0eff */
[----:B------:R-:W-:Y:S01]  /*40a0*/  IMAD.WIDE R198, R89, 0x2, RZ ;  /* 0x0000000259c67825 */ /* 0x000fe200078e02ff */
[----:B------:R-:W-:-:S02]  /*40b0*/  LOP3.LUT R191, R98, 0x17e, R185, 0x78, !PT ;  /* 0x0000017e62bf7812 */ /* 0x000fc400078e78b9 */
[----:B------:R-:W-:Y:S01]  /*40c0*/  LEA.HI.X.SX32 R10, R10, c[0x0][0x164], 0x1, P5 ;  /* 0x000059000a0a7a11 */ /* 0x000fe200028f0eff */
[----:B------:R-:W-:Y:S01]  /*40d0*/  IMAD R98, R17, c[0x0][0x190], RZ ;  /* 0x0000640011627a24 */ /* 0x000fe200078e02ff */
[----:B------:R-:W-:Y:S02]  /*40e0*/  LEA R20, P3, R91, c[0x0][0x168], 0x1 ;  /* 0x00005a005b147a11 */ /* 0x000fe400078608ff */
[----:B------:R-:W-:Y:S02]  /*40f0*/  LEA.HI.X.SX32 R23, R49, c[0x0][0x16c], 0x1, P1 ;  /* 0x00005b0031177a11 */ /* 0x000fe400008f0eff */
[----:B------:R-:W-:Y:S02]  /*4100*/  LEA.HI.X.SX32 R9, R9, c[0x0][0x164], 0x1, P4 ;  /* 0x0000590009097a11 */ /* 0x000fe400020f0eff */
[----:B------:R-:W-:Y:S02]  /*4110*/  LEA R17, P5, R51, c[0x0][0x168], 0x1 ;  /* 0x00005a0033117a11 */ /* 0x000fe400078a08ff */
[----:B------:R-:W-:-:S02]  /*4120*/  LEA.HI.X.SX32 R19, R47, c[0x0][0x16c], 0x1, P2 ;  /* 0x00005b002f137a11 */ /* 0x000fc400010f0eff */
[----:B------:R-:W-:Y:S02]  /*4130*/  LEA R24, P1, R53, c[0x0][0x168], 0x1 ;  /* 0x00005a0035187a11 */ /* 0x000fe400078208ff */
[----:B------:R-:W-:Y:S02]  /*4140*/  LEA.HI.X.SX32 R25, R50, c[0x0][0x16c], 0x1, P0 ;  /* 0x00005b0032197a11 */ /* 0x000fe400000f0eff */
[----:B------:R-:W-:Y:S02]  /*4150*/  LEA R18, P4, R52, c[0x0][0x168], 0x1 ;  /* 0x00005a0034127a11 */ /* 0x000fe400078808ff */
[----:B------:R-:W-:Y:S02]  /*4160*/  LEA R22, P2, R93, c[0x0][0x168], 0x1 ;  /* 0x00005a005d167a11 */ /* 0x000fe400078408ff */
[----:B------:R-:W-:Y:S02]  /*4170*/  LEA R26, P0, R95, c[0x0][0x168], 0x1 ;  /* 0x00005a005f1a7a11 */ /* 0x000fe400078008ff */
[----:B------:R-:W-:-:S02]  /*4180*/  LEA.HI.X.SX32 R31, R91, c[0x0][0x16c], 0x1, P3 ;  /* 0x00005b005b1f7a11 */ /* 0x000fc400018f0eff */
[----:B------:R-:W-:Y:S02]  /*4190*/  LEA.HI.X.SX32 R27, R51, c[0x0][0x16c], 0x1, P5 ;  /* 0x00005b00331b7a11 */ /* 0x000fe400028f0eff */
[----:B------:R-:W-:Y:S02]  /*41a0*/  LEA R32, P3, R99, c[0x0][0x168], 0x1 ;  /* 0x00005a0063207a11 */ /* 0x000fe400078608ff */
[----:B------:R-:W-:Y:S02]  /*41b0*/  LEA.HI.X.SX32 R35, R53, c[0x0][0x16c], 0x1, P1 ;  /* 0x00005b0035237a11 */ /* 0x000fe400008f0eff */
        /* <DEDUP_REMOVED lines=8> */
[----:B------:R-:W-:-:S02]  /*4240*/  LEA R38, P0, R102, c[0x0][0x168], 0x1 ;  /* 0x00005a0066267a11 */ /* 0x000fc400078008ff */
[----:B------:R-:W-:Y:S02]  /*4250*/  LEA.HI.X.SX32 R43, R99, c[0x0][0x16c], 0x1, P3 ;  /* 0x00005b00632b7a11 */ /* 0x000fe400018f0eff */
[----:B------:R-:W-:Y:S02]  /*4260*/  LEA.HI.X.SX32 R21, R48, c[0x0][0x16c], 0x1, P6 ;  /* 0x00005b0030157a11 */ /* 0x000fe400030f0eff */
[----:B------:R-:W-:Y:S02]  /*4270*/  LEA.HI.X.SX32 R39, R97, c[0x0][0x16c], 0x1, P5 ;  /* 0x00005b0061277a11 */ /* 0x000fe400028f0eff */
[----:B------:R-:W-:Y:S02]  /*4280*/  LEA R44, P3, R105, c[0x0][0x168], 0x1 ;  /* 0x00005a00692c7a11 */ /* 0x000fe400078608ff */
[----:B------:R-:W-:Y:S02]  /*4290*/  LEA.HI.X.SX32 R47, R101, c[0x0][0x16c], 0x1, P1 ;  /* 0x00005b00652f7a11 */ /* 0x000fe400008f0eff */
[----:B------:R-:W-:-:S02]  /*42a0*/  LEA R40, P5, R103, c[0x0][0x168], 0x1 ;  /* 0x00005a0067287a11 */ /* 0x000fc400078a08ff */
[----:B------:R-:W-:Y:S02]  /*42b0*/  LEA.HI.X.SX32 R41, R98, c[0x0][0x16c], 0x1, P4 ;  /* 0x00005b0062297a11 */ /* 0x000fe400020f0eff */
[----:B------:R-:W-:Y:S02]  /*42c0*/  LEA.HI.X.SX32 R45, R100, c[0x0][0x16c], 0x1, P2 ;  /* 0x00005b00642d7a11 */ /* 0x000fe400010f0eff */
[----:B------:R-:W-:Y:S02]  /*42d0*/  LEA R48, P1, R107, c[0x0][0x168], 0x1 ;  /* 0x00005a006b307a11 */ /* 0x000fe400078208ff */
[----:B------:R-:W-:Y:S02]  /*42e0*/  LEA.HI.X.SX32 R49, R102, c[0x0][0x16c], 0x1, P0 ;  /* 0x00005b0066317a11 */ /* 0x000fe400000f0eff */
[----:B------:R-:W-:Y:S02]  /*42f0*/  LEA R42, P4, R104, c[0x0][0x168], 0x1 ;  /* 0x00005a00682a7a11 */ /* 0x000fe400078808ff */
[----:B------:R-:W-:-:S02]  /*4300*/  LEA R46, P2, R106, c[0x0][0x168], 0x1 ;  /* 0x00005a006a2e7a11 */ /* 0x000fc400078408ff */
[----:B------:R-:W-:Y:S02]  /*4310*/  LEA R50, P0, R108, c[0x0][0x168], 0x1 ;  /* 0x00005a006c327a11 */ /* 0x000fe400078008ff */
        /* <DEDUP_REMOVED lines=14> */
[----:B------:R-:W-:Y:S02]  /*4400*/  LEA.HI.X.SX32 R111, R113, c[0x0][0x16c], 0x1, P1 ;  /* 0x00005b00716f7a11 */ /* 0x000fe400008f0eff */
[----:B------:R-:W-:Y:S02]  /*4410*/  LEA.HI.X.SX32 R105, R110, c[0x0][0x16c], 0x1, P4 ;  /* 0x00005b006e697a11 */ /* 0x000fe400020f0eff */
[----:B------:R-:W-:-:S02]  /*4420*/  LEA.HI.X.SX32 R109, R112, c[0x0][0x16c], 0x1, P2 ;  /* 0x00005b00706d7a11 */ /* 0x000fc400010f0eff */
[----:B------:R-:W-:Y:S02]  /*4430*/  LEA.HI.X.SX32 R113, R114, c[0x0][0x16c], 0x1, P0 ;  /* 0x00005b0072717a11 */ /* 0x000fe400000f0eff */
[----:B------:R-:W-:Y:S02]  /*4440*/  LEA R104, P5, R115, c[0x0][0x168], 0x1 ;  /* 0x00005a0073687a11 */ /* 0x000fe400078a08ff */
[----:B------:R-:W-:Y:S02]  /*4450*/  LEA R106, P4, R117, c[0x0][0x168], 0x1 ;  /* 0x00005a00756a7a11 */ /* 0x000fe400078808ff */
[----:B------:R-:W-:Y:S02]  /*4460*/  LEA R108, P3, R119, c[0x0][0x168], 0x1 ;  /* 0x00005a00776c7a11 */ /* 0x000fe400078608ff */
        /* <DEDUP_REMOVED lines=57> */
[----:B------:R-:W-:Y:S02]  /*4800*/  LOP3.LUT R190, R190, 0x1fe, R185, 0x78, !PT ;  /* 0x000001febebe7812 */ /* 0x000fe400078e78b9 */
[----:B------:R-:W-:Y:S02]  /*4810*/  LEA R164, P5, R75, c[0x0][0x168], 0x1 ;  /* 0x00005a004ba47a11 */ /* 0x000fe400078a08ff */
[----:B------:R-:W-:Y:S02]  /*4820*/  LEA R166, P4, R88, c[0x0][0x168], 0x1 ;  /* 0x00005a0058a67a11 */ /* 0x000fe400078808ff */
[----:B------:R-:W-:Y:S02]  /*4830*/  LEA R168, P3, R90, c[0x0][0x168], 0x1 ;  /* 0x00005a005aa87a11 */ /* 0x000fe400078608ff */
[----:B------:R-:W-:-:S02]  /*4840*/  LEA R170, P2, R178, c[0x0][0x168], 0x1 ;  /* 0x00005a00b2aa7a11 */ /* 0x000fc400078408ff */
[----:B------:R-:W-:Y:S02]  /*4850*/  LEA R172, P1, R179, c[0x0][0x168], 0x1 ;  /* 0x00005a00b3ac7a11 */ /* 0x000fe400078208ff */
[----:B------:R-:W-:Y:S02]  /*4860*/  LEA R174, P0, R180, c[0x0][0x168], 0x1 ;  /* 0x00005a00b4ae7a11 */ /* 0x000fe400078008ff */
[----:B------:R-:W-:Y:S02]  /*4870*/  LOP3.LUT R189, R190, 0x40, RZ, 0x3c, !PT ;  /* 0x00000040bebd7812 */ /* 0x000fe400078e3cff */
[----:B------:R-:W-:Y:S02]  /*4880*/  LEA.HI.X.SX32 R175, R75, c[0x0][0x16c], 0x1, P5 ;  /* 0x00005b004baf7a11 */ /* 0x000fe400028f0eff */
[----:B------:R-:W-:Y:S02]  /*4890*/  LEA.HI.X.SX32 R176, R88, c[0x0][0x16c], 0x1, P4 ;  /* 0x00005b0058b07a11 */ /* 0x000fe400020f0eff */
[----:B------:R-:W-:-:S02]  /*48a0*/  LEA.HI.X.SX32 R177, R90, c[0x0][0x16c], 0x1, P3 ;  /* 0x00005b005ab17a11 */ /* 0x000fc400018f0eff */
[----:B------:R-:W-:Y:S02]  /*48b0*/  LEA.HI.X.SX32 R178, R178, c[0x0][0x16c], 0x1, P2 ;  /* 0x00005b00b2b27a11 */ /* 0x000fe400010f0eff */
[----:B------:R-:W-:Y:S02]  /*48c0*/  LEA.HI.X.SX32 R179, R179, c[0x0][0x16c], 0x1, P1 ;  /* 0x00005b00b3b37a11 */ /* 0x000fe400008f0eff */
[----:B------:R-:W-:Y:S02]  /*48d0*/  LEA.HI.X.SX32 R180, R180, c[0x0][0x16c], 0x1, P0 ;  /* 0x00005b00b4b47a11 */ /* 0x000fe400000f0eff */
.L_x_3:
[----:B------:R-:W-:Y:S02]  /*48e0*/  ISETP.GE.AND P0, PT, R197, UR4, PT ;  /* 0x00000004c5007c0c */ /* 0x000fe4000bf06270 */
[----:B------:R-:W-:Y:S02]  /*48f0*/  ISETP.GE.AND P4, PT, R196, UR4, PT ;  /* 0x00000004c4007c0c */ /* 0x000fe4000bf86270 */
[C---:B------:R-:W-:Y:S02]  /*4900*/  IADD3 R52, P1, R198.reuse, R6, RZ ;  /* 0x00000006c6347210 */ /* 0x040fe40007f3e0ff */
[----:B------:R-:W-:-:S02]  /*4910*/  IADD3 R54, P2, R198, R5, RZ ;  /* 0x00000005c6367210 */ /* 0x000fc40007f5e0ff */
[----:B------:R-:W-:Y:S01]  /*4920*/  PRMT R58, RZ, 0x7610, R58 ;  /* 0x00007610ff3a7816 */ /* 0x000fe2000000003a */
[C---:B------:R-:W-:Y:S01]  /*4930*/  IMAD.X R53, R199.reuse, 0x1, R10, P1 ;  /* 0x00000001c7357824 */ /* 0x040fe200008e060a */
[----:B------:R-:W-:Y:S01]  /*4940*/  PRMT R57, RZ, 0x7610, R57 ;  /* 0x00007610ff397816 */ /* 0x000fe20000000039 */
[----:B------:R-:W-:Y:S01]  /*4950*/  IMAD.X R55, R199, 0x1, R9, P2 ;  /* 0x00000001c7377824 */ /* 0x000fe200010e0609 */
[----:B------:R-:W-:Y:S02]  /*4960*/  ISETP.GE.AND P1, PT, R195, UR4, PT ;  /* 0x00000004c3007c0c */ /* 0x000fe4000bf26270 */
[----:B------:R-:W-:Y:S01]  /*4970*/  ISETP.GE.AND P2, PT, R194, UR4, PT ;  /* 0x00000004c2007c0c */ /* 0x000fe2000bf46270 */
[----:B------:R0:W2:Y:S04]  /*4980*/  @!P0 LDG.E.U16 R58, [R52.64] ;  /* 0x00000006343a8981 */ /* 0x0000a8000c1e1500 */
[----:B------:R1:W3:Y:S01]  /*4990*/  @!P4 LDG.E.U16 R57, [R54.64] ;  /* 0x000000063639c981 */ /* 0x0002e2000c1e1500 */
[----:B------:R-:W-:-:S02]  /*49a0*/  IADD3 R60, P4, R198, R3, RZ ;  /* 0x00000003c63c7210 */ /* 0x000fc40007f9e0ff */
[----:B0-----:R-:W-:Y:S02]  /*49b0*/  IADD3 R52, P3, R198, R4, RZ ;  /* 0x00000004c6347210 */ /* 0x001fe40007f7e0ff */
[----:B------:R-:W-:Y:S02]  /*49c0*/  PRMT R56, RZ, 0x7610, R56 ;  /* 0x00007610ff387816 */ /* 0x000fe40000000038 */
[----:B------:R-:W-:Y:S01]  /*49d0*/  PRMT R247, RZ, 0x7610, R247 ;  /* 0x00007610fff77816 */ /* 0x000fe200000000f7 */
[C---:B------:R-:W-:Y:S01]  /*49e0*/  IMAD.X R53, R199.reuse, 0x1, R8, P3 ;  /* 0x00000001c7357824 */ /* 0x040fe200018e0608 */
[----:B------:R-:W-:-:S04]  /*49f0*/  IADD3.X R61, R199, R7, RZ, P4, !PT ;  /* 0x00000007c73d7210 */ /* 0x000fc800027fe4ff */
[----:B------:R0:W4:Y:S04]  /*4a00*/  @!P1 LDG.E.U16 R56, [R52.64] ;  /* 0x0000000634389981 */ /* 0x000128000c1e1500 */
[----:B------:R5:W2:Y:S04]  /*4a10*/  @!P2 LDG.E.U16 R247, [R60.64] ;  /* 0x000000063cf7a981 */ /* 0x000aa8000c1e1500 */
[----:B------:R-:W-:Y:S01]  /*4a20*/  BAR.SYNC.DEFER_BLOCKING 0x0 ;  /* 0x0000000000007b1d */ /* 0x000fe20000010000 */
[----:B------:R-:W-:Y:S02]  /*4a30*/  ISETP.GE.AND P0, PT, R193, UR4, PT ;  /* 0x00000004c1007c0c */ /* 0x000fe4000bf06270 */
[----:B0-----:R-:W-:-:S02]  /*4a40*/  IADD3 R52, P1, R174, R12, RZ ;  /* 0x0000000cae347210 */ /* 0x001fc40007f3e0ff */
[----:B------:R-:W-:-:S03]  /*4a50*/  PRMT R246, RZ, 0x7610, R246 ;  /* 0x00007610fff67816 */ /* 0x000fc600000000f6 */
[----:B------:R-:W-:Y:S01]  /*4a60*/  IMAD.X R53, R180, 0x1, R11, P1 ;  /* 0x00000001b4357824 */ /* 0x000fe200008e060b */
[----:B-----5:R-:W-:Y:S02]  /*4a70*/  IADD3 R60, P1, R170, R12, RZ ;  /* 0x0000000caa3c7210 */ /* 0x020fe40007f3e0ff */
[----:B------:R-:W-:-:S03]  /*4a80*/  PRMT R245, RZ, 0x7610, R245 ;  /* 0x00007610fff57816 */ /* 0x000fc600000000f5 */
[----:B------:R-:W-:Y:S01]  /*4a90*/  IMAD.X R61, R178, 0x1, R11, P1 ;  /* 0x00000001b23d7824 */ /* 0x000fe200008e060b */
[-C--:B-1----:R-:W-:Y:S02]  /*4aa0*/  IADD3 R54, P3, R13, R12.reuse, RZ ;  /* 0x0000000c0d367210 */ /* 0x082fe40007f7e0ff */
[----:B------:R-:W-:Y:S01]  /*4ab0*/  PRMT R243, RZ, 0x7610, R243 ;  /* 0x00007610fff37816 */ /* 0x000fe200000000f3 */
[----:B------:R0:W5:Y:S04]  /*4ac0*/  @!P0 LDG.E.U16 R246, [R52.64] ;  /* 0x0000000634f68981 */ /* 0x000168000c1e1500 */
[----:B------:R1:W2:Y:S01]  /*4ad0*/  @!P0 LDG.E.U16 R245, [R60.64] ;  /* 0x000000063cf58981 */ /* 0x0002a2000c1e1500 */
[----:B0-----:R-:W-:-:S05]  /*4ae0*/  IADD3 R52, P1, R162, R12, RZ ;  /* 0x0000000ca2347210 */ /* 0x001fca0007f3e0ff */
[--C-:B------:R-:W-:Y:S01]  /*4af0*/  IMAD.X R53, R173, 0x1, R11.reuse, P1 ;  /* 0x00000001ad357824 */ /* 0x100fe200008e060b */
[----:B-1----:R-:W-:Y:S01]  /*4b00*/  IADD3 R60, P1, R158, R12, RZ ;  /* 0x0000000c9e3c7210 */ /* 0x002fe20007f3e0ff */
[--C-:B------:R-:W-:Y:S01]  /*4b10*/  IMAD.X R55, R19, 0x1, R11.reuse, P3 ;  /* 0x0000000113377824 */ /* 0x100fe200018e060b */
[----:B------:R-:W-:Y:S02]  /*4b20*/  PRMT R214, RZ, 0x7610, R214 ;  /* 0x00007610ffd67816 */ /* 0x000fe400000000d6 */
[----:B------:R0:W2:Y:S01]  /*4b30*/  @!P0 LDG.E.U16 R243, [R52.64] ;  /* 0x0000000634f38981 */ /* 0x0000a2000c1e1500 */
[----:B------:R-:W-:Y:S01]  /*4b40*/  IMAD.X R61, R169, 0x1, R11, P1 ;  /* 0x00000001a93d7824 */ /* 0x000fe200008e060b */
[----:B------:R-:W-:Y:S02]  /*4b50*/  PRMT R242, RZ, 0x7610, R242 ;  /* 0x00007610fff27816 */ /* 0x000fe400000000f2 */
[----:B------:R1:W2:Y:S01]  /*4b60*/  @!P0 LDG.E.U16 R214, [R54.64] ;  /* 0x0000000636d68981 */ /* 0x0002a2000c1e1500 */
[----:B------:R-:W-:-:S03]  /*4b70*/  PRMT R240, RZ, 0x7610, R240 ;  /* 0x00007610fff07816 */ /* 0x000fc600000000f0 */
[----:B------:R1:W2:Y:S01]  /*4b80*/  @!P0 LDG.E.U16 R242, [R60.64] ;  /* 0x000000063cf28981 */ /* 0x0002a2000c1e1500 */
[-C--:B0-----:R-:W-:Y:S02]  /*4b90*/  IADD3 R52, P1, R150, R12.reuse, RZ ;  /* 0x0000000c96347210 */ /* 0x081fe40007f3e0ff */
[----:B-1----:R-:W-:-:S03]  /*4ba0*/  IADD3 R54, P2, R166, R12, RZ ;  /* 0x0000000ca6367210 */ /* 0x002fc60007f5e0ff */
[--C-:B------:R-:W-:Y:S01]  /*4bb0*/  IMAD.X R53, R161, 0x1, R11.reuse, P1 ;  /* 0x00000001a1357824 */ /* 0x100fe200008e060b */
[----:B------:R-:W-:Y:S02]  /*4bc0*/  PRMT R244, RZ, 0x7610, R244 ;  /* 0x00007610fff47816 */ /* 0x000fe400000000f4 */
[----:B------:R-:W-:Y:S01]  /*4bd0*/  IADD3 R60, P1, R146, R12, RZ ;  /* 0x0000000c923c7210 */ /* 0x000fe20007f3e0ff */
[----:B------:R-:W-:Y:S01]  /*4be0*/  IMAD.X R55, R176, 0x1, R11, P2 ;  /* 0x00000001b0377824 */ /* 0x000fe200010e060b */
[----:B------:R0:W2:Y:S01]  /*4bf0*/  @!P0 LDG.E.U16 R240, [R52.64] ;  /* 0x0000000634f08981 */ /* 0x0000a2000c1e1500 */
[----:B------:R-:W-:Y:S02]  /*4c00*/  PRMT R239, RZ, 0x7610, R239 ;  /* 0x00007610ffef7816 */ /* 0x000fe400000000ef */
[----:B------:R-:W-:Y:S01]  /*4c10*/  IMAD.X R61, R157, 0x1, R11, P1 ;  /* 0x000000019d3d7824 */ /* 0x000fe200008e060b */
[----:B------:R1:W2:Y:S01]  /*4c20*/  @!P0 LDG.E.U16 R244, [R54.64] ;  /* 0x0000000636f48981 */ /* 0x0002a2000c1e1500 */
[----:B------:R-:W-:-:S03]  /*4c30*/  PRMT R237, RZ, 0x7610, R237 ;  /* 0x00007610ffed7816 */ /* 0x000fc600000000ed */
[----:B------:R1:W2:Y:S01]  /*4c40*/  @!P0 LDG.E.U16 R239, [R60.64] ;  /* 0x000000063cef8981 */ /* 0x0002a2000c1e1500 */
[-C--:B0-----:R-:W-:Y:S02]  /*4c50*/  IADD3 R52, P1, R138, R12.reuse, RZ ;  /* 0x0000000c8a347210 */ /* 0x081fe40007f3e0ff */
[----:B-1----:R-:W-:-:S03]  /*4c60*/  IADD3 R54, P2, R154, R12, RZ ;  /* 0x0000000c9a367210 */ /* 0x002fc60007f5e0ff */
[----:B------:R-:W-:Y:S01]  /*4c70*/  IMAD.X R53, R149, 0x1, R11, P1 ;  /* 0x0000000195357824 */ /* 0x000fe200008e060b */
[----:B------:R-:W-:Y:S02]  /*4c80*/  PRMT R241, RZ, 0x7610, R241 ;  /* 0x00007610fff17816 */ /* 0x000fe400000000f1 */
[----:B------:R-:W-:Y:S01]  /*4c90*/  IADD3 R60, P1, R134, R12, RZ ;  /* 0x0000000c863c7210 */ /* 0x000fe20007f3e0ff */
[----:B------:R-:W-:Y:S01]  /*4ca0*/  IMAD.X R55, R165, 0x1, R11, P2 ;  /* 0x00000001a5377824 */ /* 0x000fe200010e060b */
[----:B------:R0:W2:Y:S01]  /*4cb0*/  @!P0 LDG.E.U16 R237, [R52.64] ;  /* 0x0000000634ed8981 */ /* 0x0000a2000c1e1500 */
[----:B------:R-:W-:Y:S02]  /*4cc0*/  PRMT R236, RZ, 0x7610, R236 ;  /* 0x00007610ffec7816 */ /* 0x000fe400000000ec */
[----:B------:R-:W-:Y:S01]  /*4cd0*/  IADD3.X R61, R145, R11, RZ, P1, !PT ;  /* 0x0000000b913d7210 */ /* 0x000fe20000ffe4ff */
        /* <DEDUP_REMOVED lines=13> */
[----:B------:R-:W-:-:S02]  /*4db0*/  PRMT R231, RZ, 0x7610, R231 ;  /* 0x00007610ffe77816 */ /* 0x000fc400000000e7 */
[----:B------:R-:W-:Y:S01]  /*4dc0*/  PRMT R235, RZ, 0x7610, R235 ;  /* 0x00007610ffeb7816 */ /* 0x000fe200000000eb */
[----:B------:R1:W2:Y:S01]  /*4dd0*/  @!P0 LDG.E.U16 R233, [R60.64] ;  /* 0x000000063ce98981 */ /* 0x0002a2000c1e1500 */
[-C--:B0-----:R-:W-:Y:S02]  /*4de0*/  IADD3 R52, P1, R114, R12.reuse, RZ ;  /* 0x0000000c72347210 */ /* 0x081fe40007f3e0ff */
[----:B-1----:R-:W-:-:S03]  /*4df0*/  IADD3 R54, P2, R130, R12, RZ ;  /* 0x0000000c82367210 */ /* 0x002fc60007f5e0ff */
[--C-:B------:R-:W-:Y:S01]  /*4e00*/  IMAD.X R53, R125, 0x1, R11.reuse, P1 ;  /* 0x000000017d357824 */ /* 0x100fe200008e060b */
[----:B------:R-:W-:Y:S01]  /*4e10*/  IADD3 R60, P1, R110, R12, RZ ;  /* 0x0000000c6e3c7210 */ /* 0x000fe20007f3e0ff */
[----:B------:R-:W-:-:S03]  /*4e20*/  IMAD.X R55, R141, 0x1, R11, P2 ;  /* 0x000000018d377824 */ /* 0x000fc600010e060b */
[----:B------:R0:W2:Y:S01]  /*4e30*/  @!P0 LDG.E.U16 R231, [R52.64] ;  /* 0x0000000634e78981 */ /* 0x0000a2000c1e1500 */
[----:B------:R-:W-:Y:S01]  /*4e40*/  PRMT R230, RZ, 0x7610, R230 ;  /* 0x00007610ffe67816 */ /* 0x000fe200000000e6 */
[----:B------:R-:W-:Y:S02]  /*4e50*/  IMAD.X R61, R121, 0x1, R11, P1 ;  /* 0x00000001793d7824 */ /* 0x000fe400008e060b */
[----:B------:R1:W2:Y:S01]  /*4e60*/  @!P0 LDG.E.U16 R235, [R54.64] ;  /* 0x0000000636eb8981 */ /* 0x0002a2000c1e1500 */
[----:B------:R-:W-:Y:S02]  /*4e70*/  PRMT R232, RZ, 0x7610, R232 ;  /* 0x00007610ffe87816 */ /* 0x000fe400000000e8 */
        /* <DEDUP_REMOVED lines=20> */
[----:B------:R-:W-:Y:S02]  /*4fc0*/  PRMT R224, RZ, 0x7610, R224 ;  /* 0x00007610ffe07816 */ /* 0x000fe400000000e0 */
[----:B------:R-:W-:Y:S01]  /*4fd0*/  IADD3.X R61, R97, R11, RZ, P1, !PT ;  /* 0x0000000b613d7210 */ /* 0x000fe20000ffe4ff */
        /* <DEDUP_REMOVED lines=18> */
[--C-:B------:R-:W-:Y:S02]  /*5100*/  IMAD.X R53, R37, 0x1, R11.reuse, P1 ;  /* 0x0000000125357824 */ /* 0x100fe400008e060b */
[----:B------:R-:W-:Y:S01]  /*5110*/  IMAD.X R55, R93, 0x1, R11, P2 ;  /* 0x000000015d377824 */ /* 0x000fe200010e060b */
[----:B------:R-:W-:Y:S02]  /*5120*/  IADD3 R60, P1, R22, R12, RZ ;  /* 0x0000000c163c7210 */ /* 0x000fe40007f3e0ff */
[----:B------:R0:W2:Y:S01]  /*5130*/  @!P0 LDG.E.U16 R219, [R52.64] ;  /* 0x0000000634db8981 */ /* 0x0000a2000c1e1500 */
[----:B------:R-:W-:-:S03]  /*5140*/  PRMT R218, RZ, 0x7610, R218 ;  /* 0x00007610ffda7816 */ /* 0x000fc600000000da */
[----:B------:R1:W2:Y:S01]  /*5150*/  @!P0 LDG.E.U16 R223, [R54.64] ;  /* 0x0000000636df8981 */ /* 0x0002a2000c1e1500 */
[--C-:B------:R-:W-:Y:S01]  /*5160*/  IMAD.X R61, R33, 0x1, R11.reuse, P1 ;  /* 0x00000001213d7824 */ /* 0x100fe200008e060b */
[----:B------:R-:W-:Y:S02]  /*5170*/  PRMT R220, RZ, 0x7610, R220 ;  /* 0x00007610ffdc7816 */ /* 0x000fe400000000dc */
[-C--:B0-----:R-:W-:Y:S02]  /*5180*/  IADD3 R52, P1, R16, R12.reuse, RZ ;  /* 0x0000000c10347210 */ /* 0x081fe40007f3e0ff */
[----:B------:R0:W2:Y:S01]  /*5190*/  @!P0 LDG.E.U16 R218, [R60.64] ;  /* 0x000000063cda8981 */ /* 0x0000a2000c1e1500 */
[----:B-1----:R-:W-:Y:S02]  /*51a0*/  IADD3 R54, P2, R30, R12, RZ ;  /* 0x0000000c1e367210 */ /* 0x002fe40007f5e0ff */
[----:B------:R-:W-:Y:S01]  /*51b0*/  IMAD.X R53, R25, 0x1, R11, P1 ;  /* 0x0000000119357824 */ /* 0x000fe200008e060b */
[----:B------:R-:W-:-:S02]  /*51c0*/  PRMT R216, RZ, 0x7610, R216 ;  /* 0x00007610ffd87816 */ /* 0x000fc400000000d8 */
[----:B------:R-:W-:Y:S01]  /*51d0*/  IMAD.X R55, R41, 0x1, R11, P2 ;  /* 0x0000000129377824 */ /* 0x000fe200010e060b */
[----:B0-----:R-:W-:-:S03]  /*51e0*/  IADD3 R60, P1, R14, R12, RZ ;  /* 0x0000000c0e3c7210 */ /* 0x001fc60007f3e0ff */
[----:B------:R0:W2:Y:S01]  /*51f0*/  @!P0 LDG.E.U16 R216, [R52.64] ;  /* 0x0000000634d88981 */ /* 0x0000a2000c1e1500 */
[----:B------:R-:W-:-:S03]  /*5200*/  PRMT R215, RZ, 0x7610, R215 ;  /* 0x00007610ffd77816 */ /* 0x000fc600000000d7 */
[----:B------:R1:W2:Y:S01]  /*5210*/  @!P0 LDG.E.U16 R220, [R54.64] ;  /* 0x0000000636dc8981 */ /* 0x0002a2000c1e1500 */
[----:B------:R-:W-:Y:S01]  /*5220*/  IMAD.X R61, R21, 0x1, R11, P1 ;  /* 0x00000001153d7824 */ /* 0x000fe200008e060b */
        /* <DEDUP_REMOVED lines=11> */
[----:B------:R-:W-:Y:S02]  /*52e0*/  IADD3.X R61, R175, R11, RZ, P1, !PT ;  /* 0x0000000baf3d7210 */ /* 0x000fe40000ffe4ff */
[----:B------:R-:W-:Y:S02]  /*52f0*/  PRMT R213, RZ, 0x7610, R213 ;  /* 0x00007610ffd57816 */ /* 0x000fe400000000d5 */
[-C--:B0-----:R-:W-:Y:S01]  /*5300*/  IADD3 R52, P1, R156, R12.reuse, RZ ;  /* 0x0000000c9c347210 */ /* 0x081fe20007f3e0ff */
[----:B------:R0:W2:Y:S01]  /*5310*/  @!P0 LDG.E.U16 R211, [R60.64] ;  /* 0x000000063cd38981 */ /* 0x0000a2000c1e1500 */
[----:B-1----:R-:W-:-:S03]  /*5320*/  IADD3 R54, P2, R172, R12, RZ ;  /* 0x0000000cac367210 */ /* 0x002fc60007f5e0ff */
[----:B------:R-:W-:Y:S01]  /*5330*/  IMAD.X R53, R167, 0x1, R11, P1 ;  /* 0x00000001a7357824 */ /* 0x000fe200008e060b */
[----:B------:R-:W-:Y:S01]  /*5340*/  PRMT R209, RZ, 0x7610, R209 ;  /* 0x00007610ffd17816 */ /* 0x000fe200000000d1 */
[----:B------:R-:W-:Y:S01]  /*5350*/  IMAD.X R55, R179, 0x1, R11, P2 ;  /* 0x00000001b3377824 */ /* 0x000fe200010e060b */
[----:B0-----:R-:W-:-:S04]  /*5360*/  IADD3 R60, P1, R152, R12, RZ ;  /* 0x0000000c983c7210 */ /* 0x001fc80007f3e0ff */
[----:B------:R0:W2:Y:S04]  /*5370*/  @!P0 LDG.E.U16 R209, [R52.64] ;  /* 0x0000000634d18981 */ /* 0x0000a8000c1e1500 */
[----:B------:R1:W2:Y:S01]  /*5380*/  @!P0 LDG.E.U16 R213, [R54.64] ;  /* 0x0000000636d58981 */ /* 0x0002a2000c1e1500 */
[----:B------:R-:W-:Y:S01]  /*5390*/  IMAD.X R61, R163, 0x1, R11, P1 ;  /* 0x00000001a33d7824 */ /* 0x000fe200008e060b */
[----:B------:R-:W-:Y:S02]  /*53a0*/  PRMT R208, RZ, 0x7610, R208 ;  /* 0x00007610ffd07816 */ /* 0x000fe400000000d0 */
[----:B------:R-:W-:Y:S02]  /*53b0*/  PRMT R210, RZ, 0x7610, R210 ;  /* 0x00007610ffd27816 */ /* 0x000fe400000000d2 */
[----:B0-----:R-:W-:-:S02]  /*53c0*/  IADD3 R52, P1, R144, R12, RZ ;  /* 0x0000000c90347210 */ /* 0x001fc40007f3e0ff */
[----:B------:R0:W2:Y:S01]  /*53d0*/  @!P0 LDG.E.U16 R208, [R60.64] ;  /* 0x000000063cd08981 */ /* 0x0000a2000c1e1500 */
[----:B-1----:R-:W-:Y:S02]  /*53e0*/  IADD3 R54, P2, R160, R12, RZ ;  /* 0x0000000ca0367210 */ /* 0x002fe40007f5e0ff */
[----:B------:R-:W-:-:S03]  /*53f0*/  IMAD.X R53, R155, 0x1, R11, P1 ;  /* 0x000000019b357824 */ /* 0x000fc600008e060b */
[----:B------:R-:W-:Y:S01]  /*5400*/  IMAD.X R55, R171, 0x1, R11, P2 ;  /* 0x00000001ab377824 */ /* 0x000fe200010e060b */
[----:B------:R-:W-:Y:S02]  /*5410*/  PRMT R206, RZ, 0x7610, R206 ;  /* 0x00007610ffce7816 */ /* 0x000fe400000000ce */
[----:B0-----:R-:W-:Y:S02]  /*5420*/  IADD3 R60, P1, R140, R12, RZ ;  /* 0x0000000c8c3c7210 */ /* 0x001fe40007f3e0ff */
[----:B------:R0:W2:Y:S01]  /*5430*/  @!P0 LDG.E.U16 R210, [R54.64] ;  /* 0x0000000636d28981 */ /* 0x0000a2000c1e1500 */
[----:B------:R-:W-:Y:S02]  /*5440*/  PRMT R207, RZ, 0x7610, R207 ;  /* 0x00007610ffcf7816 */ /* 0x000fe400000000cf */
[----:B------:R-:W-:Y:S01]  /*5450*/  IMAD.X R61, R151, 0x1, R11, P1 ;  /* 0x00000001973d7824 */ /* 0x000fe200008e060b */
[----:B------:R1:W2:Y:S01]  /*5460*/  @!P0 LDG.E.U16 R206, [R52.64] ;  /* 0x0000000634ce8981 */ /* 0x0002a2000c1e1500 */
[----:B------:R-:W-:-:S02]  /*5470*/  PRMT R205, RZ, 0x7610, R205 ;  /* 0x00007610ffcd7816 */ /* 0x000fc400000000cd */
[----:B0-----:R-:W-:-:S04]  /*5480*/  IADD3 R54, P2, R148, R12, RZ ;  /* 0x0000000c94367210 */ /* 0x001fc80007f5e0ff */
[----:B------:R0:W2:Y:S01]  /*5490*/  @!P0 LDG.E.U16 R205, [R60.64] ;  /* 0x000000063ccd8981 */ /* 0x0000a2000c1e1500 */
[----:B-1----:R-:W-:Y:S01]  /*54a0*/  IADD3 R52, P1, R132, R12, RZ ;  /* 0x0000000c84347210 */ /* 0x002fe20007f3e0ff */
[----:B------:R-:W-:Y:S01]  /*54b0*/  IMAD.X R55, R159, 0x1, R11, P2 ;  /* 0x000000019f377824 */ /* 0x000fe200010e060b */
[----:B------:R-:W-:-:S03]  /*54c0*/  PRMT R203, RZ, 0x7610, R203 ;  /* 0x00007610ffcb7816 */ /* 0x000fc600000000cb */
[--C-:B------:R-:W-:Y:S01]  /*54d0*/  IMAD.X R53, R143, 0x1, R11.reuse, P1 ;  /* 0x000000018f357824 */ /* 0x100fe200008e060b */
[----:B------:R1:W2:Y:S01]  /*54e0*/  @!P0 LDG.E.U16 R207, [R54.64] ;  /* 0x0000000636cf8981 */ /* 0x0002a2000c1e1500 */
[-C--:B0-----:R-:W-:Y:S02]  /*54f0*/  IADD3 R60, P1, R128, R12.reuse, RZ ;  /* 0x0000000c803c7210 */ /* 0x081fe40007f3e0ff */
[----:B------:R-:W-:Y:S01]  /*5500*/  PRMT R204, RZ, 0x7610, R204 ;  /* 0x00007610ffcc7816 */ /* 0x000fe200000000cc */
[----:B------:R0:W2:Y:S01]  /*5510*/  @!P0 LDG.E.U16 R203, [R52.64] ;  /* 0x0000000634cb8981 */ /* 0x0000a2000c1e1500 */
[-C--:B-1----:R-:W-:Y:S01]  /*5520*/  IADD3 R54, P2, R136, R12.reuse, RZ ;  /* 0x0000000c88367210 */ /* 0x082fe20007f5e0ff */
[----:B------:R-:W-:Y:S01]  /*5530*/  IMAD.X R61, R139, 0x1, R11, P1 ;  /* 0x000000018b3d7824 */ /* 0x000fe200008e060b */
[----:B0-----:R-:W-:-:S03]  /*5540*/  IADD3 R52, P1, R120, R12, RZ ;  /* 0x0000000c78347210 */ /* 0x001fc60007f3e0ff */
[--C-:B------:R-:W-:Y:S01]  /*5550*/  IMAD.X R55, R147, 0x1, R11.reuse, P2 ;  /* 0x0000000193377824 */ /* 0x100fe200010e060b */
[----:B------:R-:W-:Y:S02]  /*5560*/  PRMT R202, RZ, 0x7610, R202 ;  /* 0x00007610ffca7816 */ /* 0x000fe400000000ca */
[----:B------:R-:W-:Y:S01]  /*5570*/  PRMT R200, RZ, 0x7610, R200 ;  /* 0x00007610ffc87816 */ /* 0x000fe200000000c8 */
[----:B------:R-:W-:Y:S01]  /*5580*/  IMAD.X R53, R131, 0x1, R11, P1 ;  /* 0x0000000183357824 */ /* 0x000fe200008e060b */
[----:B------:R0:W2:Y:S01]  /*5590*/  @!P0 LDG.E.U16 R204, [R54.64] ;  /* 0x0000000636cc8981 */ /* 0x0000a2000c1e1500 */
[----:B------:R-:W-:-:S03]  /*55a0*/  PRMT R201, RZ, 0x7610, R201 ;  /* 0x00007610ffc97816 */ /* 0x000fc600000000c9 */
[----:B------:R1:W2:Y:S04]  /*55b0*/  @!P0 LDG.E.U16 R202, [R60.64] ;  /* 0x000000063cca8981 */ /* 0x0002a8000c1e1500 */
[----:B------:R3:W2:Y:S01]  /*55c0*/  @!P0 LDG.E.U16 R200, [R52.64] ;  /* 0x0000000634c88981 */ /* 0x0006a2000c1e1500 */
[-C--:B0-----:R-:W-:Y:S02]  /*55d0*/  IADD3 R54, P2, R124, R12.reuse, RZ ;  /* 0x0000000c7c367210 */ /* 0x081fe40007f5e0ff */
[----:B-1----:R-:W-:-:S03]  /*55e0*/  IADD3 R60, P1, R116, R12, RZ ;  /* 0x0000000c743c7210 */ /* 0x002fc60007f3e0ff */
[----:B------:R-:W-:Y:S01]  /*55f0*/  IMAD.X R55, R135, 0x1, R11, P2 ;  /* 0x0000000187377824 */ /* 0x000fe200010e060b */
[----:B---3--:R-:W-:-:S04]  /*5600*/  IADD3 R52, P2, R112, R12, RZ ;  /* 0x0000000c70347210 */ /* 0x008fc80007f5e0ff */
[----:B------:R0:W3:Y:S01]  /*5610*/  @!P0 LDG.E.U16 R201, [R54.64] ;  /* 0x0000000636c98981 */ /* 0x0000e2000c1e1500 */
[----:B------:R-:W-:Y:S02]  /*5620*/  IADD3.X R61, R127, R11, RZ, P1, !PT ;  /* 0x0000000b7f3d7210 */ /* 0x000fe40000ffe4ff */
[----:B------:R-:W-:Y:S01]  /*5630*/  PRMT R90, RZ, 0x7610, R90 ;  /* 0x00007610ff5a7816 */ /* 0x000fe2000000005a */
[----:B------:R-:W-:Y:S01]  /*5640*/  IMAD.X R53, R123, 0x1, R11, P2 ;  /* 0x000000017b357824 */ /* 0x000fe200010e060b */
[----:B------:R-:W-:-:S04]  /*5650*/  PRMT R89, RZ, 0x7610, R89 ;  /* 0x00007610ff597816 */ /* 0x000fc80000000059 */
[----:B------:R1:W2:Y:S01]  /*5660*/  @!P0 LDG.E.U16 R90, [R52.64] ;  /* 0x00000006345a8981 */ /* 0x0002a2000c1e1500 */
[----:B0-----:R-:W-:-:S05]  /*5670*/  IADD3 R54, P1, R108, R12, RZ ;  /* 0x0000000c6c367210 */ /* 0x001fca0007f3e0ff */
[----:B------:R-:W-:Y:S01]  /*5680*/  IMAD.X R55, R119, 0x1, R11, P1 ;  /* 0x0000000177377824 */ /* 0x000fe200008e060b */
[----:B-1----:R-:W-:-:S04]  /*5690*/  IADD3 R52, P1, R104, R12, RZ ;  /* 0x0000000c68347210 */ /* 0x002fc80007f3e0ff */
[----:B------:R0:W2:Y:S01]  /*56a0*/  @!P0 LDG.E.U16 R89, [R54.64] ;  /* 0x0000000636598981 */ /* 0x0000a2000c1e1500 */
[----:B------:R-:W-:Y:S01]  /*56b0*/  PRMT R88, RZ, 0x7610, R88 ;  /* 0x00007610ff587816 */ /* 0x000fe20000000058 */
[----:B------:R-:W-:-:S05]  /*56c0*/  IMAD.X R53, R115, 0x1, R11, P1 ;  /* 0x0000000173357824 */ /* 0x000fca00008e060b */
[----:B------:R1:W2:Y:S01]  /*56d0*/  @!P0 LDG.E.U16 R88, [R52.64] ;  /* 0x0000000634588981 */ /* 0x0002a2000c1e1500 */
[----:B0-----:R-:W-:-:S05]  /*56e0*/  IADD3 R54, P1, R100, R12, RZ ;  /* 0x0000000c64367210 */ /* 0x001fca0007f3e0ff */
[----:B------:R-:W-:Y:S01]  /*56f0*/  IMAD.X R55, R111, 0x1, R11, P1 ;  /* 0x000000016f377824 */ /* 0x000fe200008e060b */
[----:B-1----:R-:W-:Y:S02]  /*5700*/  IADD3 R52, P1, R96, R12, RZ ;  /* 0x0000000c60347210 */ /* 0x002fe40007f3e0ff */
[----:B------:R-:W-:-:S03]  /*5710*/  PRMT R74, RZ, 0x7610, R74 ;  /* 0x00007610ff4a7816 */ /* 0x000fc6000000004a */
[----:B------:R-:W-:-:S05]  /*5720*/  IMAD.X R53, R107, 0x1, R11, P1 ;  /* 0x000000016b357824 */ /* 0x000fca00008e060b */
[----:B------:R0:W2:Y:S01]  /*5730*/  @!P0 LDG.E.U16 R74, [R52.64] ;  /* 0x00000006344a8981 */ /* 0x0000a2000c1e1500 */
[----:B------:R-:W-:Y:S02]  /*5740*/  PRMT R73, RZ, 0x7610, R73 ;  /* 0x00007610ff497816 */ /* 0x000fe40000000049 */
[----:B0-----:R-:W-:-:S05]  /*5750*/  IADD3 R52, P1, R92, R12, RZ ;  /* 0x0000000c5c347210 */ /* 0x001fca0007f3e0ff */
[----:B------:R-:W-:-:S05]  /*5760*/  IMAD.X R53, R103, 0x1, R11, P1 ;  /* 0x0000000167357824 */ /* 0x000fca00008e060b */
[----:B------:R0:W2:Y:S01]  /*5770*/  @!P0 LDG.E.U16 R73, [R52.64] ;  /* 0x0000000634498981 */ /* 0x0000a2000c1e1500 */
[----:B------:R-:W-:Y:S02]  /*5780*/  PRMT R72, RZ, 0x7610, R72 ;  /* 0x00007610ff487816 */ /* 0x000fe40000000048 */
[----:B0-----:R-:W-:-:S05]  /*5790*/  IADD3 R52, P1, R48, R12, RZ ;  /* 0x0000000c30347210 */ /* 0x001fca0007f3e0ff */
[----:B------:R-:W-:-:S05]  /*57a0*/  IMAD.X R53, R99, 0x1, R11, P1 ;  /* 0x0000000163357824 */ /* 0x000fca00008e060b */
[----:B------:R0:W3:Y:S01]  /*57b0*/  @!P0 LDG.E.U16 R72, [R52.64] ;  /* 0x0000000634488981 */ /* 0x0000e2000c1e1500 */
        /* <DEDUP_REMOVED lines=14> */
[----:B------:R-:W-:Y:S01]  /*58a0*/  IMAD.X R53, R43, 0x1, R11, P1 ;  /* 0x000000012b357824 */ /* 0x000fe200008e060b */
[----:B------:R-:W-:-:S04]  /*58b0*/  PRMT R63, RZ, 0x7610, R63 ;  /* 0x00007610ff3f7816 */ /* 0x000fc8000000003f */
[----:B------:R0:W3:Y:S02]  /*58c0*/  @!P0 LDG.E.U16 R64, [R52.64] ;  /* 0x0000000634408981 */ /* 0x0000e4000c1e1500 */
[----:B0-----:R-:W-:-:S04]  /*58d0*/  IADD3 R52, P1, R28, R12, RZ ;  /* 0x0000000c1c347210 */ /* 0x001fc80007f3e0ff */
[----:B------:R-:W-:-:S05]  /*58e0*/  IADD3.X R53, R39, R11, RZ, P1, !PT ;  /* 0x0000000b27357210 */ /* 0x000fca0000ffe4ff */
[----:B------:R0:W3:Y:S01]  /*58f0*/  @!P0 LDG.E.U16 R63, [R52.64] ;  /* 0x00000006343f8981 */ /* 0x0000e2000c1e1500 */
[----:B------:R-:W-:Y:S02]  /*5900*/  PRMT R59, RZ, 0x7610, R59 ;  /* 0x00007610ff3b7816 */ /* 0x000fe4000000003b */
[----:B0-----:R-:W-:-:S05]  /*5910*/  IADD3 R52, P1, R24, R12, RZ ;  /* 0x0000000c18347210 */ /* 0x001fca0007f3e0ff */
[----:B------:R-:W-:-:S05]  /*5920*/  IMAD.X R53, R35, 0x1, R11, P1 ;  /* 0x0000000123357824 */ /* 0x000fca00008e060b */
[----:B------:R0:W3:Y:S01]  /*5930*/  @!P0 LDG.E.U16 R59, [R52.64] ;  /* 0x00000006343b8981 */ /* 0x0000e2000c1e1500 */
[----:B------:R-:W-:Y:S02]  /*5940*/  PRMT R62, RZ, 0x7610, R62 ;  /* 0x00007610ff3e7816 */ /* 0x000fe4000000003e */
[----:B0-----:R-:W-:Y:S02]  /*5950*/  IADD3 R52, P1, R20, R12, RZ ;  /* 0x0000000c14347210 */ /* 0x001fe40007f3e0ff */
[----:B------:R-:W-:-:S03]  /*5960*/  PRMT R91, RZ, 0x7610, R91 ;  /* 0x00007610ff5b7816 */ /* 0x000fc6000000005b */
[----:B------:R-:W-:-:S03]  /*5970*/  IMAD.X R53, R31, 0x1, R11, P1 ;  /* 0x000000011f357824 */ /* 0x000fc600008e060b */
[----:B------:R0:W3:Y:S04]  /*5980*/  @!P0 LDG.E.U16 R91, [R60.64] ;  /* 0x000000063c5b8981 */ /* 0x0000e8000c1e1500 */
[----:B------:R1:W3:Y:S01]  /*5990*/  @!P0 LDG.E.U16 R62, [R52.64] ;  /* 0x00000006343e8981 */ /* 0x0002e2000c1e1500 */
[----:B0-----:R-:W-:Y:S02]  /*59a0*/  PRMT R61, RZ, 0x7610, R61 ;  /* 0x00007610ff3d7816 */ /* 0x001fe4000000003d */
[----:B-1----:R-:W-:-:S05]  /*59b0*/  IADD3 R52, P1, R17, R12, RZ ;  /* 0x0000000c11347210 */ /* 0x002fca0007f3e0ff */
[----:B------:R-:W-:-:S05]  /*59c0*/  IMAD.X R53, R27, 0x1, R11, P1 ;  /* 0x000000011b357824 */ /* 0x000fca00008e060b */
[----:B------:R0:W3:Y:S01]  /*59d0*/  @!P0 LDG.E.U16 R61, [R52.64] ;  /* 0x00000006343d8981 */ /* 0x0000e2000c1e1500 */
[----:B------:R-:W-:Y:S02]  /*59e0*/  PRMT R75, RZ, 0x7610, R75 ;  /* 0x00007610ff4b7816 */ /* 0x000fe4000000004b */
[----:B------:R-:W-:-:S04]  /*59f0*/  PRMT R60, RZ, 0x7610, R60 ;  /* 0x00007610ff3c7816 */ /* 0x000fc8000000003c */
[----:B------:R1:W3:Y:S01]  /*5a00*/  @!P0 LDG.E.U16 R75, [R54.64] ;  /* 0x00000006364b8981 */ /* 0x0002e2000c1e1500 */
[----:B0-----:R-:W-:-:S05]  /*5a10*/  IADD3 R52, P1, R15, R12, RZ ;  /* 0x0000000c0f347210 */ /* 0x001fca0007f3e0ff */
[----:B------:R-:W-:-:S05]  /*5a20*/  IMAD.X R53, R23, 0x1, R11, P1 ;  /* 0x0000000117357824 */ /* 0x000fca00008e060b */
[----:B------:R0:W3:Y:S02]  /*5a30*/  @!P0 LDG.E.U16 R60, [R52.64] ;  /* 0x00000006343c8981 */ /* 0x0000e4000c1e1500 */
[----:B0-----:R-:W-:Y:S02]  /*5a40*/  IMAD.MOV.U32 R52, RZ, RZ, R13 ;  /* 0x000000ffff347224 */ /* 0x001fe400078e000d */
[----:B------:R-:W-:-:S04]  /*5a50*/  IMAD.MOV.U32 R53, RZ, RZ, R19 ;  /* 0x000000ffff357224 */ /* 0x000fc800078e0013 */
[----:B------:R-:W-:-:S04]  /*5a60*/  IMAD.WIDE R52, R182, 0x2, R52 ;  /* 0x00000002b6347825 */ /* 0x000fc800078e0234 */
[----:B------:R-:W-:Y:S01]  /*5a70*/  IMAD.MOV.U32 R19, RZ, RZ, R53 ;  /* 0x000000ffff137224 */ /* 0x000fe200078e0035 */
[----:B------:R-:W-:Y:S01]  /*5a80*/  MOV R53, R23 ;  /* 0x0000001700357202 */ /* 0x000fe20000000f00 */
[----:B------:R-:W-:Y:S02]  /*5a90*/  IMAD.MOV.U32 R13, RZ, RZ, R52 ;  /* 0x000000ffff0d7224 */ /* 0x000fe400078e0034 */
[----:B------:R-:W-:-:S04]  /*5aa0*/  IMAD.MOV.U32 R52, RZ, RZ, R15 ;  /* 0x000000ffff347224 */ /* 0x000fc800078e000f */
[----:B------:R-:W-:-:S04]  /*5ab0*/  IMAD.WIDE R52, R182, 0x2, R52 ;  /* 0x00000002b6347825 */ /* 0x000fc800078e0234 */
[----:B------:R-:W-:Y:S02]  /*5ac0*/  IMAD.MOV.U32 R15, RZ, RZ, R52 ;  /* 0x000000ffff0f7224 */ /* 0x000fe400078e0034 */
[----:B------:R-:W-:Y:S02]  /*5ad0*/  IMAD.MOV.U32 R23, RZ, RZ, R53 ;  /* 0x000000ffff177224 */ /* 0x000fe400078e0035 */
[----:B-1----:R-:W-:Y:S02]  /*5ae0*/  IMAD.MOV.U32 R54, RZ, RZ, R14 ;  /* 0x000000ffff367224 */ /* 0x002fe400078e000e */
[----:B------:R-:W-:Y:S02]  /*5af0*/  IMAD.MOV.U32 R55, RZ, RZ, R21 ;  /* 0x000000ffff377224 */ /* 0x000fe400078e0015 */
[----:B------:R-:W-:Y:S02]  /*5b00*/  IMAD.MOV.U32 R52, RZ, RZ, R17 ;  /* 0x000000ffff347224 */ /* 0x000fe400078e0011 */
[----:B------:R-:W-:-:S02]  /*5b10*/  IMAD.MOV.U32 R53, RZ, RZ, R27 ;  /* 0x000000ffff357224 */ /* 0x000fc400078e001b */
[----:B------:R-:W-:-:S04]  /*5b20*/  IMAD.WIDE R54, R182, 0x2, R54 ;  /* 0x00000002b6367825 */ /* 0x000fc800078e0236 */
[----:B------:R-:W-:-:S04]  /*5b30*/  IMAD.WIDE R52, R182, 0x2, R52 ;  /* 0x00000002b6347825 */ /* 0x000fc800078e0234 */
[----:B------:R-:W-:Y:S01]  /*5b40*/  IMAD.MOV.U32 R14, RZ, RZ, R54 ;  /* 0x000000ffff0e7224 */ /* 0x000fe200078e0036 */
[----:B------:R-:W-:Y:S01]  /*5b50*/  MOV R27, R53 ;  /* 0x00000035001b7202 */ /* 0x000fe20000000f00 */
[----:B------:R-:W-:Y:S02]  /*5b60*/  IMAD.MOV.U32 R21, RZ, RZ, R55 ;  /* 0x000000ffff157224 */ /* 0x000fe400078e0037 */
[----:B------:R-:W-:Y:S02]  /*5b70*/  IMAD.MOV.U32 R54, RZ, RZ, R16 ;  /* 0x000000ffff367224 */ /* 0x000fe400078e0010 */
[----:B------:R-:W-:Y:S02]  /*5b80*/  IMAD.MOV.U32 R55, RZ, RZ, R25 ;  /* 0x000000ffff377224 */ /* 0x000fe400078e0019 */
[----:B------:R-:W-:Y:S02]  /*5b90*/  IMAD.MOV.U32 R17, RZ, RZ, R52 ;  /* 0x000000ffff117224 */ /* 0x000fe400078e0034 */
[----:B------:R-:W-:-:S02]  /*5ba0*/  IMAD.MOV.U32 R52, RZ, RZ, R20 ;  /* 0x000000ffff347224 */ /* 0x000fc400078e0014 */
[----:B------:R-:W-:Y:S02]  /*5bb0*/  IMAD.MOV.U32 R53, RZ, RZ, R31 ;  /* 0x000000ffff357224 */ /* 0x000fe400078e001f */
[----:B------:R-:W-:-:S04]  /*5bc0*/  IMAD.WIDE R54, R182, 0x2, R54 ;  /* 0x00000002b6367825 */ /* 0x000fc800078e0236 */
[----:B------:R-:W-:-:S04]  /*5bd0*/  IMAD.WIDE R52, R182, 0x2, R52 ;  /* 0x00000002b6347825 */ /* 0x000fc800078e0234 */
[----:B------:R-:W-:Y:S02]  /*5be0*/  IMAD.MOV.U32 R16, RZ, RZ, R54 ;  /* 0x000000ffff107224 */ /* 0x000fe400078e0036 */
[----:B------:R-:W-:Y:S02]  /*5bf0*/  IMAD.MOV.U32 R25, RZ, RZ, R55 ;  /* 0x000000ffff197224 */ /* 0x000fe400078e0037 */
[----:B------:R-:W-:Y:S02]  /*5c00*/  IMAD.MOV.U32 R54, RZ, RZ, R18 ;  /* 0x000000ffff367224 */ /* 0x000fe400078e0012 */
[----:B------:R-:W-:Y:S02]  /*5c10*/  IMAD.MOV.U32 R55, RZ, RZ, R29 ;  /* 0x000000ffff377224 */ /* 0x000fe400078e001d */
[----:B------:R-:W-:Y:S02]  /*5c20*/  IMAD.MOV.U32 R20, RZ, RZ, R52 ;  /* 0x000000ffff147224 */ /* 0x000fe400078e0034 */
[----:B------:R-:W-:-:S02]  /*5c30*/  IMAD.MOV.U32 R31, RZ, RZ, R53 ;  /* 0x000000ffff1f7224 */ /* 0x000fc400078e0035 */
[----:B------:R-:W-:Y:S02]  /*5c40*/  IMAD.MOV.U32 R52, RZ, RZ, R22 ;  /* 0x000000ffff347224 */ /* 0x000fe400078e0016 */
[----:B------:R-:W-:Y:S02]  /*5c50*/  IMAD.MOV.U32 R53, RZ, RZ, R33 ;  /* 0x000000ffff357224 */ /* 0x000fe400078e0021 */
[----:B------:R-:W-:-:S04]  /*5c60*/  IMAD.WIDE R54, R182, 0x2, R54 ;  /* 0x00000002b6367825 */ /* 0x000fc800078e0236 */
[----:B------:R-:W-:-:S04]  /*5c70*/  IMAD.WIDE R52, R182, 0x2, R52 ;  /* 0x00000002b6347825 */ /* 0x000fc800078e0234 */
[----:B------:R-:W-:Y:S02]  /*5c80*/  IMAD.MOV.U32 R18, RZ, RZ, R54 ;  /* 0x000000ffff127224 */ /* 0x000fe400078e0036 */
[----:B------:R-:W-:Y:S01]  /*5c90*/  IMAD.MOV.U32 R29, RZ, RZ, R55 ;  /* 0x000000ffff1d7224 */ /* 0x000fe200078e0037 */
[----:B------:R-:W-:Y:S01]  /*5ca0*/  MOV R22, R52 ;  /* 0x0000003400167202 */ /* 0x000fe20000000f00 */
[----:B------:R-:W-:Y:S02]  /*5cb0*/  IMAD.MOV.U32 R54, RZ, RZ, R26 ;  /* 0x000000ffff367224 */ /* 0x000fe400078e001a */
[----:B------:R-:W-:Y:S02]  /*5cc0*/  IMAD.MOV.U32 R55, RZ, RZ, R37 ;  /* 0x000000ffff377224 */ /* 0x000fe400078e0025 */
[----:B------:R-:W-:Y:S01]  /*5cd0*/  IMAD.MOV.U32 R33, RZ, RZ, R53 ;  /* 0x000000ffff217224 */ /* 0x000fe200078e0035 */
[----:B--2---:R-:W-:Y:S01]  /*5ce0*/  STS.U16 [R191+0x8000], R58 ;  /* 0x0080003abf007388 */ /* 0x004fe20000000400 */
[----:B------:R-:W-:-:S02]  /*5cf0*/  IMAD.MOV.U32 R52, RZ, RZ, R28 ;  /* 0x000000ffff347224 */ /* 0x000fc400078e001c */
[----:B------:R-:W-:Y:S01]  /*5d00*/  IMAD.MOV.U32 R53, RZ, RZ, R39 ;  /* 0x000000ffff357224 */ /* 0x000fe200078e0027 */
[----:B------:R-:W-:Y:S01]  /*5d10*/  STS.U16 [R191+0x8200], R57 ;  /* 0x00820039bf007388 */ /* 0x000fe20000000400 */
[----:B------:R-:W-:-:S03]  /*5d20*/  IMAD.WIDE R54, R182, 0x2, R54 ;  /* 0x00000002b6367825 */ /* 0x000fc600078e0236 */
[----:B----4-:R0:W-:Y:S01]  /*5d30*/  STS.U16 [R191+0x8400], R56 ;  /* 0x00840038bf007388 */ /* 0x0101e20000000400 */
[----:B------:R-:W-:-:S03]  /*5d40*/  IMAD.WIDE R52, R182, 0x2, R52 ;  /* 0x00000002b6347825 */ /* 0x000fc600078e0234 */
[----:B------:R-:W-:Y:S04]  /*5d50*/  STS.U16 [R191+0x8600], R247 ;  /* 0x008600f7bf007388 */ /* 0x000fe80000000400 */
[----:B-----5:R-:W-:Y:S04]  /*5d60*/  STS.U16 [R190], R246 ;  /* 0x000000f6be007388 */ /* 0x020fe80000000400 */
[----:B------:R-:W-:Y:S04]  /*5d70*/  STS.U16 [R190+0x400], R245 ;  /* 0x000400f5be007388 */ /* 0x000fe80000000400 */
        /* <DEDUP_REMOVED lines=43> */
[----:B---3--:R-:W-:Y:S04]  /*6030*/  STS.U16 [R189+0x3200], R201 ;  /* 0x003200c9bd007388 */ /* 0x008fe80000000400 */
        /* <DEDUP_REMOVED lines=8> */
[----:B------:R1:W-:Y:S04]  /*60c0*/  STS.U16 [R189+0x5600], R72 ;  /* 0x00560048bd007388 */ /* 0x0003e80000000400 */
        /* <DEDUP_REMOVED lines=8> */
[----:B------:R-:W-:Y:S01]  /*6150*/  STS.U16 [R189+0x7a00], R60 ;  /* 0x007a003cbd007388 */ /* 0x000fe20000000400 */
[----:B------:R-:W-:-:S03]  /*6160*/  IMAD.MOV.U32 R26, RZ, RZ, R54 ;  /* 0x000000ffff1a7224 */ /* 0x000fc600078e0036 */
[----:B------:R-:W-:Y:S01]  /*6170*/  BAR.SYNC.DEFER_BLOCKING 0x0 ;  /* 0x0000000000007b1d */ /* 0x000fe20000010000 */
[----:B------:R-:W-:Y:S01]  /*6180*/  MOV R37, R55 ;  /* 0x0000003700257202 */ /* 0x000fe20000000f00 */
[----:B------:R-:W-:Y:S02]  /*6190*/  IMAD.MOV.U32 R28, RZ, RZ, R52 ;  /* 0x000000ffff1c7224 */ /* 0x000fe400078e0034 */
[----:B------:R-:W-:Y:S02]  /*61a0*/  IMAD.MOV.U32 R39, RZ, RZ, R53 ;  /* 0x000000ffff277224 */ /* 0x000fe400078e0035 */
[----:B------:R-:W-:Y:S02]  /*61b0*/  IMAD.MOV.U32 R54, RZ, RZ, R32 ;  /* 0x000000ffff367224 */ /* 0x000fe400078e0020 */
[----:B------:R-:W-:Y:S02]  /*61c0*/  IMAD.MOV.U32 R55, RZ, RZ, R43 ;  /* 0x000000ffff377224 */ /* 0x000fe400078e002b */
[----:B0-----:R-:W-:-:S02]  /*61d0*/  IMAD.MOV.U32 R56, RZ, RZ, R24 ;  /* 0x000000ffff387224 */ /* 0x001fc400078e0018 */
[----:B------:R-:W-:Y:S02]  /*61e0*/  IMAD.MOV.U32 R57, RZ, RZ, R35 ;  /* 0x000000ffff397224 */ /* 0x000fe400078e0023 */
[----:B------:R-:W-:Y:S02]  /*61f0*/  IMAD.MOV.U32 R52, RZ, RZ, R34 ;  /* 0x000000ffff347224 */ /* 0x000fe400078e0022 */
[----:B------:R-:W-:Y:S02]  /*6200*/  IMAD.MOV.U32 R53, RZ, RZ, R45 ;  /* 0x000000ffff357224 */ /* 0x000fe400078e002d */
[----:B------:R-:W-:-:S04]  /*6210*/  IMAD.WIDE R54, R182, 0x2, R54 ;  /* 0x00000002b6367825 */ /* 0x000fc800078e0236 */
[C---:B------:R-:W-:Y:S01]  /*6220*/  IMAD.WIDE R56, R182.reuse, 0x2, R56 ;  /* 0x00000002b6387825 */ /* 0x040fe200078e0238 */
[----:B------:R-:W-:Y:S03]  /*6230*/  LDSM.16.MT88.4 R88, [R188+0x8000] ;  /* 0x00800000bc58783b */ /* 0x000fe60000004200 */
[----:B------:R-:W-:Y:S01]  /*6240*/  IMAD.WIDE R52, R182, 0x2, R52 ;  /* 0x00000002b6347825 */ /* 0x000fe200078e0234 */
[----:B------:R-:W-:Y:S01]  /*6250*/  MOV R32, R54 ;  /* 0x0000003600207202 */ /* 0x000fe20000000f00 */
[----:B------:R-:W-:Y:S02]  /*6260*/  LDSM.16.M88.4 R60, [R187+0x2000] ;  /* 0x00200000bb3c783b */ /* 0x000fe40000000200 */
[----:B------:R-:W-:Y:S02]  /*6270*/  IMAD.MOV.U32 R24, RZ, RZ, R56 ;  /* 0x000000ffff187224 */ /* 0x000fe400078e0038 */
[----:B------:R-:W-:Y:S01]  /*6280*/  IMAD.MOV.U32 R35, RZ, RZ, R57 ;  /* 0x000000ffff237224 */ /* 0x000fe200078e0039 */
[----:B------:R-:W-:Y:S01]  /*6290*/  LDSM.16.M88.4 R64, [R187] ;  /* 0x00000000bb40783b */ /* 0x000fe20000000200 */
[----:B------:R-:W-:-:S02]  /*62a0*/  IMAD.MOV.U32 R43, RZ, RZ, R55 ;  /* 0x000000ffff2b7224 */ /* 0x000fc400078e0037 */
        /* <DEDUP_REMOVED lines=10> */
[----:B------:R-:W-:-:S04]  /*6350*/  IMAD.WIDE R52, R182, 0x2, R52 ;  /* 0x00000002b6347825 */ /* 0x000fc800078e0234 */
[----:B------:R-:W-:Y:S02]  /*6360*/  IMAD.MOV.U32 R30, RZ, RZ, R56 ;  /* 0x000000ffff1e7224 */ /* 0x000fe400078e0038 */
[----:B------:R-:W-:Y:S02]  /*6370*/  IMAD.MOV.U32 R41, RZ, RZ, R57 ;  /* 0x000000ffff297224 */ /* 0x000fe400078e0039 */
[----:B------:R-:W-:Y:S01]  /*6380*/  IMAD.MOV.U32 R38, RZ, RZ, R54 ;  /* 0x000000ffff267224 */ /* 0x000fe200078e0036 */
[----:B------:R-:W0:Y:S01]  /*6390*/  LDSM.16.M88.4 R56, [R187+0x4000] ;  /* 0x00400000bb38783b */ /* 0x000e220000000200 */
[----:B------:R-:W-:Y:S02]  /*63a0*/  IMAD.MOV.U32 R49, RZ, RZ, R55 ;  /* 0x000000ffff317224 */ /* 0x000fe400078e0037 */
[----:B------:R-:W-:Y:S02]  /*63b0*/  IMAD.MOV.U32 R40, RZ, RZ, R52 ;  /* 0x000000ffff287224 */ /* 0x000fe400078e0034 */
[----:B------:R-:W-:-:S02]  /*63c0*/  IMAD.MOV.U32 R51, RZ, RZ, R53 ;  /* 0x000000ffff337224 */ /* 0x000fc400078e0035 */
[----:B------:R-:W2:Y:S01]  /*63d0*/  LDSM.16.M88.4 R52, [R187+0x6000] ;  /* 0x00600000bb34783b */ /* 0x000ea20000000200 */
[----:B-1----:R-:W-:Y:S02]  /*63e0*/  IMAD.MOV.U32 R72, RZ, RZ, R36 ;  /* 0x000000ffff487224 */ /* 0x002fe400078e0024 */
[----:B------:R-:W-:-:S04]  /*63f0*/  IMAD.MOV.U32 R73, RZ, RZ, R47 ;  /* 0x000000ffff497224 */ /* 0x000fc800078e002f */
[----:B------:R-:W-:-:S04]  /*6400*/  IMAD.WIDE R72, R182, 0x2, R72 ;  /* 0x00000002b6487825 */ /* 0x000fc800078e0248 */
[----:B------:R-:W-:Y:S01]  /*6410*/  IMAD.MOV.U32 R36, RZ, RZ, R72 ;  /* 0x000000ffff247224 */ /* 0x000fe200078e0048 */
[----:B------:R-:W-:Y:S01]  /*6420*/  MOV R47, R73 ;  /* 0x00000049002f7202 */ /* 0x000fe20000000f00 */
[----:B------:R-:W-:Y:S02]  /*6430*/  IMAD.MOV.U32 R74, RZ, RZ, R42 ;  /* 0x000000ffff4a7224 */ /* 0x000fe400078e002a */
[----:B------:R-:W-:Y:S02]  /*6440*/  IMAD.MOV.U32 R75, RZ, RZ, R93 ;  /* 0x000000ffff4b7224 */ /* 0x000fe400078e005d */
[----:B------:R-:W-:Y:S02]  /*6450*/  IMAD.MOV.U32 R72, RZ, RZ, R44 ;  /* 0x000000ffff487224 */ /* 0x000fe400078e002c */
[----:B------:R-:W-:Y:S02]  /*6460*/  IMAD.MOV.U32 R73, RZ, RZ, R95 ;  /* 0x000000ffff497224 */ /* 0x000fe400078e005f */
[----:B------:R-:W-:-:S04]  /*6470*/  IMAD.WIDE R74, R182, 0x2, R74 ;  /* 0x00000002b64a7825 */ /* 0x000fc800078e024a */
[----:B------:R-:W-:Y:S01]  /*6480*/  IMAD.WIDE R72, R182, 0x2, R72 ;  /* 0x00000002b6487825 */ /* 0x000fe200078e0248 */
[----:B------:R-:W-:-:S03]  /*6490*/  MOV R42, R74 ;  /* 0x0000004a002a7202 */ /* 0x000fc60000000f00 */
[----:B------:R-:W-:Y:S02]  /*64a0*/  IMAD.MOV.U32 R93, RZ, RZ, R75 ;  /* 0x000000ffff5d7224 */ /* 0x000fe400078e004b */
[----:B------:R-:W-:Y:S02]  /*64b0*/  IMAD.MOV.U32 R44, RZ, RZ, R72 ;  /* 0x000000ffff2c7224 */ /* 0x000fe400078e0048 */
[----:B------:R-:W-:Y:S02]  /*64c0*/  IMAD.MOV.U32 R95, RZ, RZ, R73 ;  /* 0x000000ffff5f7224 */ /* 0x000fe400078e0049 */
[----:B------:R-:W1:Y:S01]  /*64d0*/  LDSM.16.MT88.4 R72, [R188+0x8200] ;  /* 0x00820000bc48783b */ /* 0x000e620000004200 */
[C---:B0-----:R-:W-:Y:S07]  /*64e0*/  HMMA.16816.F32 R80, R88.reuse, R56, R80 ;  /* 0x000000385850723c */ /* 0x041fee0000001850 */
[----:B------:R-:W-:Y:S01]  /*64f0*/  MOV R56, R98 ;  /* 0x0000006200387202 */ /* 0x000fe20000000f00 */
[----:B--2---:R-:W-:Y:S01]  /*6500*/  HMMA.16816.F32 R84, R88, R52, R84 ;  /* 0x000000345854723c */ /* 0x004fe20000001854 */
[----:B------:R-:W-:-:S06]  /*6510*/  IMAD.MOV.U32 R57, RZ, RZ, R109 ;  /* 0x000000ffff397224 */ /* 0x000fcc00078e006d */
[----:B------:R-:W-:Y:S02]  /*6520*/  IMAD.MOV.U32 R52, RZ, RZ, R104 ;  /* 0x000000ffff347224 */ /* 0x000fe400078e0068 */
[----:B------:R-:W-:Y:S02]  /*6530*/  IMAD.MOV.U32 R53, RZ, RZ, R115 ;  /* 0x000000ffff357224 */ /* 0x000fe400078e0073 */
[C---:B------:R-:W-:Y:S01]  /*6540*/  IMAD.WIDE R56, R182.reuse, 0x2, R56 ;  /* 0x00000002b6387825 */ /* 0x040fe200078e0238 */
[----:B------:R-:W-:Y:S03]  /*6550*/  HMMA.16816.F32 R76, R88, R60, R76 ;  /* 0x0000003c584c723c */ /* 0x000fe6000000184c */
[----:B------:R-:W-:-:S04]  /*6560*/  IMAD.WIDE R52, R182, 0x2, R52 ;  /* 0x00000002b6347825 */ /* 0x000fc800078e0234 */
[----:B------:R-:W-:Y:S01]  /*6570*/  MOV R61, R103 ;  /* 0x00000067003d7202 */ /* 0x000fe20000000f00 */
[----:B------:R-:W-:Y:S01]  /*6580*/  HMMA.16816.F32 R68, R88, R64, R68 ;  /* 0x000000405844723c */ /* 0x000fe20000001844 */
[----:B------:R-:W-:Y:S02]  /*6590*/  IMAD.MOV.U32 R104, RZ, RZ, R52 ;  /* 0x000000ffff687224 */ /* 0x000fe400078e0034 */
[----:B------:R-:W-:Y:S02]  /*65a0*/  IMAD.MOV.U32 R115, RZ, RZ, R53 ;  /* 0x000000ffff737224 */ /* 0x000fe400078e0035 */
[----:B------:R-:W-:Y:S02]  /*65b0*/  IMAD.MOV.U32 R60, RZ, RZ, R92 ;  /* 0x000000ffff3c7224 */ /* 0x000fe400078e005c */
[----:B------:R-:W-:Y:S02]  /*65c0*/  IMAD.MOV.U32 R64, RZ, RZ, R46 ;  /* 0x000000ffff407224 */ /* 0x000fe400078e002e */
[----:B------:R-:W-:-:S02]  /*65d0*/  IMAD.MOV.U32 R65, RZ, RZ, R97 ;  /* 0x000000ffff417224 */ /* 0x000fc400078e0061 */
[----:B------:R-:W-:Y:S01]  /*65e0*/  IMAD.MOV.U32 R109, RZ, RZ, R57 ;  /* 0x000000ffff6d7224 */ /* 0x000fe200078e0039 */
[----:B------:R-:W-:Y:S01]  /*65f0*/  MOV R57, R113 ;  /* 0x0000007100397202 */ /* 0x000fe20000000f00 */
[----:B------:R-:W-:Y:S02]  /*6600*/  IMAD.MOV.U32 R52, RZ, RZ, R110 ;  /* 0x000000ffff347224 */ /* 0x000fe400078e006e */
[----:B------:R-:W-:Y:S02]  /*6610*/  IMAD.MOV.U32 R53, RZ, RZ, R121 ;  /* 0x000000ffff357224 */ /* 0x000fe400078e0079 */
[----:B------:R-:W-:Y:S02]  /*6620*/  IMAD.MOV.U32 R98, RZ, RZ, R56 ;  /* 0x000000ffff627224 */ /* 0x000fe400078e0038 */
[----:B------:R-:W-:Y:S02]  /*6630*/  IMAD.MOV.U32 R56, RZ, RZ, R102 ;  /* 0x000000ffff387224 */ /* 0x000fe400078e0066 */
[----:B------:R-:W-:-:S04]  /*6640*/  IMAD.WIDE R64, R182, 0x2, R64 ;  /* 0x00000002b6407825 */ /* 0x000fc800078e0240 */
[----:B------:R-:W-:-:S04]  /*6650*/  IMAD.WIDE R60, R182, 0x2, R60 ;  /* 0x00000002b63c7825 */ /* 0x000fc800078e023c */
[----:B------:R-:W-:Y:S01]  /*6660*/  IMAD.WIDE R52, R182, 0x2, R52 ;  /* 0x00000002b6347825 */ /* 0x000fe200078e0234 */
[----:B------:R-:W-:-:S03]  /*6670*/  MOV R89, R123 ;  /* 0x0000007b00597202 */ /* 0x000fc60000000f00 */
        /* <DEDUP_REMOVED lines=14> */
[----:B------:R-:W-:Y:S01]  /*6760*/  IMAD.MOV.U32 R102, RZ, RZ, R56 ;  /* 0x000000ffff667224 */ /* 0x000fe200078e0038 */
[----:B------:R-:W-:Y:S01]  /*6770*/  MOV R56, R108 ;  /* 0x0000006c00387202 */ /* 0x000fe20000000f00 */
[----:B------:R-:W-:Y:S02]  /*6780*/  IMAD.MOV.U32 R113, RZ, RZ, R57 ;  /* 0x000000ffff717224 */ /* 0x000fe400078e0039 */
[----:B------:R-:W-:Y:S02]  /*6790*/  IMAD.MOV.U32 R57, RZ, RZ, R119 ;  /* 0x000000ffff397224 */ /* 0x000fe400078e0077 */
[----:B------:R-:W-:-:S04]  /*67a0*/  IMAD.WIDE R64, R182, 0x2, R64 ;  /* 0x00000002b6407825 */ /* 0x000fc800078e0240 */
        /* <DEDUP_REMOVED lines=26> */
[----:B------:R-:W-:-:S04]  /*6950*/  IMAD.WIDE R64, R182, 0x2, R64 ;  /* 0x00000002b6407825 */ /* 0x000fc800078e0240 */
[----:B------:R-:W-:-:S04]  /*6960*/  IMAD.WIDE R60, R182, 0x2, R60 ;  /* 0x00000002b63c7825 */ /* 0x000fc800078e023c */
[----:B------:R-:W-:-:S04]  /*6970*/  IMAD.WIDE R90, R182, 0x2, R90 ;  /* 0x00000002b65a7825 */ /* 0x000fc800078e025a */
[----:B------:R-:W-:-:S04]  /*6980*/  IMAD.WIDE R88, R182, 0x2, R88 ;  /* 0x00000002b6587825 */ /* 0x000fc800078e0258 */
[C---:B------:R-:W-:Y:S01]  /*6990*/  IMAD.WIDE R52, R182.reuse, 0x2, R52 ;  /* 0x00000002b6347825 */ /* 0x040fe200078e0234 */
[----:B-1----:R-:W-:Y:S03]  /*69a0*/  HMMA.16816.F32 R68, R72, R66, R68 ;  /* 0x000000424844723c */ /* 0x002fe60000001844 */
[----:B------:R-:W-:Y:S01]  /*69b0*/  IMAD.WIDE R56, R182, 0x2, R56 ;  /* 0x00000002b6387825 */ /* 0x000fe200078e0238 */
[----:B------:R-:W-:-:S03]  /*69c0*/  MOV R133, R53 ;  /* 0x0000003500857202 */ /* 0x000fc60000000f00 */
[----:B------:R-:W-:Y:S02]  /*69d0*/  IMAD.MOV.U32 R100, RZ, RZ, R60 ;  /* 0x000000ffff647224 */ /* 0x000fe400078e003c */
[----:B------:R-:W-:Y:S02]  /*69e0*/  IMAD.MOV.U32 R111, RZ, RZ, R61 ;  /* 0x000000ffff6f7224 */ /* 0x000fe400078e003d */
[----:B------:R-:W-:Y:S02]  /*69f0*/  IMAD.MOV.U32 R118, RZ, RZ, R90 ;  /* 0x000000ffff767224 */ /* 0x000fe400078e005a */
[----:B------:R-:W-:Y:S02]  /*6a00*/  IMAD.MOV.U32 R129, RZ, RZ, R91 ;  /* 0x000000ffff817224 */ /* 0x000fe400078e005b */
[----:B------:R-:W-:Y:S02]  /*6a10*/  IMAD.MOV.U32 R120, RZ, RZ, R88 ;  /* 0x000000ffff787224 */ /* 0x000fe400078e0058 */
[----:B------:R-:W-:-:S02]  /*6a20*/  IMAD.MOV.U32 R131, RZ, RZ, R89 ;  /* 0x000000ffff837224 */ /* 0x000fc400078e0059 */
[----:B------:R-:W-:Y:S01]  /*6a30*/  IMAD.MOV.U32 R94, RZ, RZ, R64 ;  /* 0x000000ffff5e7224 */ /* 0x000fe200078e0040 */
[C---:B------:R-:W-:Y:S01]  /*6a40*/  HMMA.16816.F32 R88, R72.reuse, R54, R84 ;  /* 0x000000364858723c */ /* 0x040fe20000001854 */
[----:B------:R-:W-:Y:S02]  /*6a50*/  IMAD.MOV.U32 R105, RZ, RZ, R65 ;  /* 0x000000ffff697224 */ /* 0x000fe400078e0041 */
[----:B------:R-:W-:Y:S01]  /*6a60*/  IMAD.MOV.U32 R60, RZ, RZ, R106 ;  /* 0x000000ffff3c7224 */ /* 0x000fe200078e006a */
[----:B------:R-:W-:Y:S01]  /*6a70*/  LDSM.16.MT88.4 R64, [R188+0x8400] ;  /* 0x00840000bc40783b */ /* 0x000fe20000004200 */
[----:B------:R-:W-:Y:S02]  /*6a80*/  IMAD.MOV.U32 R61, RZ, RZ, R117 ;  /* 0x000000ffff3d7224 */ /* 0x000fe400078e0075 */
[----:B------:R-:W-:Y:S02]  /*6a90*/  IMAD.MOV.U32 R122, RZ, RZ, R52 ;  /* 0x000000ffff7a7224 */ /* 0x000fe400078e0034 */
[----:B------:R-:W0:Y:S01]  /*6aa0*/  LDSM.16.M88.4 R52, [R186+0x4000] ;  /* 0x00400000ba34783b */ /* 0x000e220000000200 */
[----:B------:R-:W-:Y:S01]  /*6ab0*/  IMAD.MOV.U32 R114, RZ, RZ, R56 ;  /* 0x000000ffff727224 */ /* 0x000fe200078e0038 */
[----:B------:R-:W-:Y:S01]  /*6ac0*/  HMMA.16816.F32 R80, R72, R58, R80 ;  /* 0x0000003a4850723c */ /* 0x000fe20000001850 */
[----:B------:R-:W-:-:S02]  /*6ad0*/  IMAD.MOV.U32 R125, RZ, RZ, R57 ;  /* 0x000000ffff7d7224 */ /* 0x000fc400078e0039 */
[----:B------:R-:W-:Y:S01]  /*6ae0*/  IMAD.WIDE R60, R182, 0x2, R60 ;  /* 0x00000002b63c7825 */ /* 0x000fe200078e023c */
[----:B------:R-:W1:Y:S03]  /*6af0*/  LDSM.16.M88.4 R56, [R186+0x2000] ;  /* 0x00200000ba38783b */ /* 0x000e660000000200 */
[----:B------:R-:W-:Y:S01]  /*6b00*/  IMAD.MOV.U32 R106, RZ, RZ, R60 ;  /* 0x000000ffff6a7224 */ /* 0x000fe200078e003c */
[----:B------:R-:W-:Y:S01]  /*6b10*/  HMMA.16816.F32 R76, R72, R62, R76 ;  /* 0x0000003e484c723c */ /* 0x000fe2000000184c */
[----:B------:R-:W-:Y:S02]  /*6b20*/  IMAD.MOV.U32 R117, RZ, RZ, R61 ;  /* 0x000000ffff757224 */ /* 0x000fe400078e003d */
[----:B------:R-:W2:Y:S01]  /*6b30*/  LDSM.16.M88.4 R60, [R186] ;  /* 0x00000000ba3c783b */ /* 0x000ea20000000200 */
[----:B------:R-:W-:-:S03]  /*6b40*/  IMAD.MOV.U32 R84, RZ, RZ, R124 ;  /* 0x000000ffff547224 */ /* 0x000fc600078e007c */
[----:B------:R-:W-:Y:S02]  /*6b50*/  IMAD.MOV.U32 R72, RZ, RZ, R128 ;  /* 0x000000ffff487224 */ /* 0x000fe400078e0080 */
[----:B------:R-:W-:Y:S02]  /*6b60*/  IMAD.MOV.U32 R73, RZ, RZ, R139 ;  /* 0x000000ffff497224 */ /* 0x000fe400078e008b */
[----:B------:R-:W-:Y:S02]  /*6b70*/  IMAD.MOV.U32 R74, RZ, RZ, R126 ;  /* 0x000000ffff4a7224 */ /* 0x000fe400078e007e */
[----:B------:R-:W-:Y:S02]  /*6b80*/  IMAD.MOV.U32 R75, RZ, RZ, R137 ;  /* 0x000000ffff4b7224 */ /* 0x000fe400078e0089 */
[----:B------:R-:W-:Y:S02]  /*6b90*/  IMAD.MOV.U32 R85, RZ, RZ, R135 ;  /* 0x000000ffff557224 */ /* 0x000fe400078e0087 */
        /* <DEDUP_REMOVED lines=13> */
[----:B------:R-:W3:Y:S01]  /*6c70*/  LDSM.16.M88.4 R84, [R186+0x6000] ;  /* 0x00600000ba54783b */ /* 0x000ee20000000200 */
[----:B------:R-:W-:-:S04]  /*6c80*/  IMAD.WIDE R74, R182, 0x2, R74 ;  /* 0x00000002b64a7825 */ /* 0x000fc800078e024a */
[----:B------:R-:W-:Y:S01]  /*6c90*/  IMAD.WIDE R72, R182, 0x2, R72 ;  /* 0x00000002b6487825 */ /* 0x000fe200078e0248 */
[----:B0-----:R-:W-:Y:S03]  /*6ca0*/  HMMA.16816.F32 R80, R64, R52, R80 ;  /* 0x000000344050723c */ /* 0x001fe60000001850 */
[----:B------:R-:W-:Y:S01]  /*6cb0*/  IMAD.MOV.U32 R130, RZ, RZ, R74 ;  /* 0x000000ffff827224 */ /* 0x000fe200078e004a */
[----:B------:R-:W-:Y:S01]  /*6cc0*/  MOV R143, R73 ;  /* 0x00000049008f7202 */ /* 0x000fe20000000f00 */
[----:B------:R-:W-:Y:S02]  /*6cd0*/  IMAD.MOV.U32 R141, RZ, RZ, R75 ;  /* 0x000000ffff8d7224 */ /* 0x000fe400078e004b */
[----:B------:R-:W-:Y:S02]  /*6ce0*/  IMAD.MOV.U32 R132, RZ, RZ, R72 ;  /* 0x000000ffff847224 */ /* 0x000fe400078e0048 */
[----:B------:R-:W0:Y:S01]  /*6cf0*/  LDSM.16.MT88.4 R72, [R188+0x8600] ;  /* 0x00860000bc48783b */ /* 0x000e220000004200 */
[----:B------:R-:W-:-:S02]  /*6d00*/  IMAD.MOV.U32 R52, RZ, RZ, R146 ;  /* 0x000000ffff347224 */ /* 0x000fc400078e0092 */
[----:B------:R-:W-:Y:S01]  /*6d10*/  IMAD.MOV.U32 R53, RZ, RZ, R157 ;  /* 0x000000ffff357224 */ /* 0x000fe200078e009d */
[----:B-1----:R-:W-:Y:S03]  /*6d20*/  HMMA.16816.F32 R76, R64, R56, R76 ;  /* 0x00000038404c723c */ /* 0x002fe6000000184c */
[----:B------:R-:W-:-:S04]  /*6d30*/  IMAD.WIDE R52, R182, 0x2, R52 ;  /* 0x00000002b6347825 */ /* 0x000fc800078e0234 */
[----:B------:R-:W-:Y:S02]  /*6d40*/  IMAD.MOV.U32 R56, RZ, RZ, R140 ;  /* 0x000000ffff387224 */ /* 0x000fe400078e008c */
[----:B------:R-:W-:Y:S01]  /*6d50*/  IMAD.MOV.U32 R57, RZ, RZ, R151 ;  /* 0x000000ffff397224 */ /* 0x000fe200078e0097 */
[----:B--2---:R-:W-:Y:S01]  /*6d60*/  HMMA.16816.F32 R68, R64, R60, R68 ;  /* 0x0000003c4044723c */ /* 0x004fe20000001844 */
[----:B------:R-:W-:Y:S02]  /*6d70*/  IMAD.MOV.U32 R146, RZ, RZ, R52 ;  /* 0x000000ffff927224 */ /* 0x000fe400078e0034 */
        /* <DEDUP_REMOVED lines=16> */
[----:B------:R-:W-:Y:S01]  /*6e80*/  MOV R53, R169 ;  /* 0x000000a900357202 */ /* 0x000fe20000000f00 */
        /* <DEDUP_REMOVED lines=11> */
[----:B------:R-:W-:Y:S01]  /*6f40*/  IMAD.WIDE R56, R182, 0x2, R56 ;  /* 0x00000002b6387825 */ /* 0x000fe200078e0238 */
[----:B---3--:R-:W-:Y:S03]  /*6f50*/  HMMA.16816.F32 R88, R64, R84, R88 ;  /* 0x000000544058723c */ /* 0x008fe60000001858 */
[----:B------:R-:W-:Y:S02]  /*6f60*/  IMAD.MOV.U32 R149, RZ, RZ, R61 ;  /* 0x000000ffff957224 */ /* 0x000fe400078e003d */
[----:B------:R-:W-:Y:S01]  /*6f70*/  IMAD.MOV.U32 R158, RZ, RZ, R52 ;  /* 0x000000ffff9e7224 */ /* 0x000fe200078e0034 */
[----:B------:R-:W-:Y:S01]  /*6f80*/  MOV R52, R164 ;  /* 0x000000a400347202 */ /* 0x000fe20000000f00 */
        /* <DEDUP_REMOVED lines=8> */
[----:B------:R-:W-:-:S04]  /*7010*/  IMAD.WIDE R60, R182, 0x2, R60 ;  /* 0x00000002b63c7825 */ /* 0x000fc800078e023c */
[----:B------:R-:W-:Y:S01]  /*7020*/  IMAD.WIDE R52, R182, 0x2, R52 ;  /* 0x00000002b6347825 */ /* 0x000fe200078e0234 */
[----:B------:R-:W-:-:S03]  /*7030*/  MOV R153, R61 ;  /* 0x0000003d00997202 */ /* 0x000fc60000000f00 */
[----:B------:R-:W-:Y:S01]  /*7040*/  IMAD.WIDE R56, R182, 0x2, R56 ;  /* 0x00000002b6387825 */ /* 0x000fe200078e0238 */
[----:B0-----:R-:W-:Y:S01]  /*7050*/  HMMA.16816.F32 R80, R72, R54, R80 ;  /* 0x000000364850723c */ /* 0x001fe20000001850 */
[----:B------:R-:W-:Y:S02]  /*7060*/  IADD3 R192, R192, -0x1, RZ ;  /* 0xffffffffc0c07810 */ /* 0x000fe40007ffe0ff */
[----:B------:R-:W-:Y:S02]  /*7070*/  IMAD.MOV.U32 R142, RZ, RZ, R60 ;  /* 0x000000ffff8e7224 */ /* 0x000fe400078e003c */
[----:B------:R-:W-:Y:S02]  /*7080*/  IMAD.MOV.U32 R164, RZ, RZ, R52 ;  /* 0x000000ffffa47224 */ /* 0x000fe400078e0034 */
[----:B------:R-:W-:Y:S01]  /*7090*/  IMAD.MOV.U32 R175, RZ, RZ, R53 ;  /* 0x000000ffffaf7224 */ /* 0x000fe200078e0035 */
[----:B------:R-:W-:Y:S01]  /*70a0*/  MOV R55, R177 ;  /* 0x000000b100377202 */ /* 0x000fe20000000f00 */
        /* <DEDUP_REMOVED lines=10> */
[----:B------:R-:W-:Y:S01]  /*7150*/  IMAD.MOV.U32 R54, RZ, RZ, R168 ;  /* 0x000000ffff367224 */ /* 0x000fe200078e00a8 */
[----:B------:R-:W-:Y:S01]  /*7160*/  ISETP.NE.U32.AND P0, PT, R192, RZ, PT ;  /* 0x000000ffc000720c */ /* 0x000fe20003f05070 */
[----:B------:R-:W-:-:S04]  /*7170*/  IMAD.WIDE R60, R182, 0x2, R60 ;  /* 0x00000002b63c7825 */ /* 0x000fc800078e023c */
[----:B------:R-:W-:-:S04]  /*7180*/  IMAD.WIDE R52, R182, 0x2, R52 ;  /* 0x00000002b6347825 */ /* 0x000fc800078e0234 */
[----:B------:R-:W-:-:S04]  /*7190*/  IMAD.WIDE R200, R182, 0x2, R200 ;  /* 0x00000002b6c87825 */ /* 0x000fc800078e02c8 */
[----:B------:R-:W-:-:S04]  /*71a0*/  IMAD.WIDE R56, R182, 0x2, R56 ;  /* 0x00000002b6387825 */ /* 0x000fc800078e0238 */
[----:B------:R-:W-:Y:S01]  /*71b0*/  IMAD.WIDE R54, R182, 0x2, R54 ;  /* 0x00000002b6367825 */ /* 0x000fe200078e0236 */
[----:B------:R-:W-:Y:S01]  /*71c0*/  MOV R148, R60 ;  /* 0x0000003c00947202 */ /* 0x000fe20000000f00 */
[----:B------:R-:W-:Y:S02]  /*71d0*/  HMMA.16816.F32 R76, R72, R58, R76 ;  /* 0x0000003a484c723c */ /* 0x000fe4000000184c */
        /* <DEDUP_REMOVED lines=21> */
[----:B------:R-:W-:Y:S01]  /*7330*/  HMMA.16816.F32 R68, R72, R62, R68 ;  /* 0x0000003e4844723c */ /* 0x000fe20000001844 */
[----:B------:R-:W-:Y:S01]  /*7340*/  IMAD.WIDE R200, R182, 0x2, R200 ;  /* 0x00000002b6c87825 */ /* 0x000fe200078e02c8 */
[----:B------:R-:W-:-:S03]  /*7350*/  UIADD3 UR4, UR4, -0x40, URZ ;  /* 0xffffffc004047890 */ /* 0x000fc6000fffe03f */
[----:B------:R-:W-:-:S03]  /*7360*/  IMAD.WIDE R60, R182, 0x2, R60 ;  /* 0x00000002b63c7825 */ /* 0x000fc600078e023c */
[----:B------:R-:W-:Y:S01]  /*7370*/  HMMA.16816.F32 R84, R72, R86, R88 ;  /* 0x000000564854723c */ /* 0x000fe20000001858 */
[----:B------:R-:W-:-:S04]  /*7380*/  IMAD.WIDE R58, R182, 0x2, R58 ;  /* 0x00000002b63a7825 */ /* 0x000fc800078e023a */
[----:B------:R-:W-:-:S04]  /*7390*/  IMAD.WIDE R56, R182, 0x2, R56 ;  /* 0x00000002b6387825 */ /* 0x000fc800078e0238 */
        /* <DEDUP_REMOVED lines=14> */
[----:B------:R-:W-:Y:S01]  /*7480*/  IMAD.WIDE R198, R181, 0x2, R198 ;  /* 0x00000002b5c67825 */ /* 0x000fe200078e02c6 */
[----:B------:R-:W-:Y:S01]  /*7490*/  @!P0 CALL.REL.NOINC `(.L_x_2) ;  /* 0x0000001000008944 */ /* 0x000fe20003c00000 */
[----:B------:R-:W-:Y:S05]  /*74a0*/  BRA `(.L_x_3) ;  /* 0xffffd43000007947 */ /* 0x000fea000383ffff */
.L_x_2:
[----:B------:R-:W-:Y:S02]  /*74b0*/  F2FP.PACK_AB R4, R79, R71 ;  /* 0x000000474f04723e */ /* 0x000fe400000000ff */
[----:B------:R-:W-:Y:S02]  /*74c0*/  F2FP.PACK_AB R6, R77, R69 ;  /* 0x000000454d06723e */ /* 0x000fe400000000ff */
[----:B------:R-:W-:Y:S02]  /*74d0*/  F2FP.PACK_AB R5, R87, R83 ;  /* 0x000000535705723e */ /* 0x000fe400000000ff */
[----:B------:R-:W-:Y:S02]  /*74e0*/  F2FP.PACK_AB R71, R86, R82 ;  /* 0x000000525647723e */ /* 0x000fe400000000ff */
[----:B------:R-:W-:Y:S02]  /*74f0*/  F2FP.PACK_AB R70, R78, R70 ;  /* 0x000000464e46723e */ /* 0x000fe400000000ff */
[----:B------:R-:W-:-:S02]  /*7500*/  F2FP.PACK_AB R7, R85, R81 ;  /* 0x000000515507723e */ /* 0x000fc400000000ff */
[----:B------:R-:W-:Y:S02]  /*7510*/  F2FP.PACK_AB R69, R84, R80 ;  /* 0x000000505445723e */ /* 0x000fe400000000ff */
[----:B------:R-:W-:Y:S02]  /*7520*/  F2FP.PACK_AB R68, R76, R68 ;  /* 0x000000444c44723e */ /* 0x000fe400000000ff */
.L_x_1:
[----:B------:R-:W-:Y:S01]  /*7530*/  SHF.R.S32.HI R9, RZ, 0x4, R183 ;  /* 0x00000004ff097819 */ /* 0x000fe200000114b7 */
[----:B------:R-:W-:Y:S01]  /*7540*/  BAR.SYNC.DEFER_BLOCKING 0x0 ;  /* 0x0000000000007b1d */ /* 0x000fe20000010000 */
[C---:B------:R-:W-:Y:S01]  /*7550*/  LOP3.LUT R8, R183.reuse, 0xc, RZ, 0xc0, !PT ;  /* 0x0000000cb7087812 */ /* 0x040fe200078ec0ff */
[----:B------:R-:W-:Y:S01]  /*7560*/  IMAD.SHL.U32 R3, R183, 0x8, RZ ;  /* 0x00000008b7037824 */ /* 0x000fe200078e00ff */
[----:B------:R-:W-:Y:S01]  /*7570*/  SGXT R9, R9, 0x1 ;  /* 0x000000010909781a */ /* 0x000fe20000000200 */
[----:B------:R-:W-:Y:S01]  /*7580*/  IMAD.IADD R194, R0, 0x1, R194 ;  /* 0x0000000100c27824 */ /* 0x000fe200078e02c2 */
[----:B------:R-:W-:Y:S02]  /*7590*/  LOP3.LUT R185, R185, 0x100, RZ, 0xc0, !PT ;  /* 0x00000100b9b97812 */ /* 0x000fe400078ec0ff */
[----:B------:R-:W-:-:S02]  /*75a0*/  LOP3.LUT R9, R9, 0x820, RZ, 0xc0, !PT ;  /* 0x0000082009097812 */ /* 0x000fc400078ec0ff */
[----:B------:R-:W-:Y:S02]  /*75b0*/  LOP3.LUT R184, R184, 0x700, R3, 0xf8, !PT ;  /* 0x00000700b8b87812 */ /* 0x000fe400078ef803 */
[----:B------:R-:W-:Y:S01]  /*75c0*/  LOP3.LUT R11, R3, 0xf8, RZ, 0xc0, !PT ;  /* 0x000000f8030b7812 */ /* 0x000fe200078ec0ff */
[----:B------:R-:W-:Y:S01]  /*75d0*/  IMAD R9, R8, 0x2, R9 ;  /* 0x0000000208097824 */ /* 0x000fe200078e0209 */
[----:B------:R-:W-:Y:S02]  /*75e0*/  ISETP.GE.AND P0, PT, R2, c[0x0][0x178], PT ;  /* 0x00005e0002007a0c */ /* 0x000fe40003f06270 */
[----:B------:R-:W-:Y:S01]  /*75f0*/  LOP3.LUT R13, R0, 0xe0, R197, 0xfe, !PT ;  /* 0x000000e0000d7812 */ /* 0x000fe200078efec5 */
[----:B------:R-:W-:Y:S01]  /*7600*/  IMAD R8, R8, 0x200, R11 ;  /* 0x0000020008087824 */ /* 0x000fe200078e020b */
[----:B------:R-:W-:Y:S01]  /*7610*/  LOP3.LUT R184, R9, R184, RZ, 0x3c, !PT ;  /* 0x000000b809b87212 */ /* 0x000fe200078e3cff */
[----:B------:R-:W-:Y:S01]  /*7620*/  IMAD R9, R2, c[0x0][0x194], RZ ;  /* 0x0000650002097a24 */ /* 0x000fe200078e02ff */
[----:B------:R-:W-:-:S02]  /*7630*/  LOP3.LUT R2, R0, R197, RZ, 0xfc, !PT ;  /* 0x000000c500027212 */ /* 0x000fc400078efcff */
[----:B------:R-:W-:Y:S02]  /*7640*/  LOP3.LUT R3, R184, 0x40, RZ, 0x3c, !PT ;  /* 0x00000040b8037812 */ /* 0x000fe400078e3cff */
[----:B------:R-:W-:Y:S01]  /*7650*/  LOP3.LUT R8, R8, 0x60, R183, 0x78, !PT ;  /* 0x0000006008087812 */ /* 0x000fe200078e78b7 */
[----:B------:R-:W-:Y:S01]  /*7660*/  STS.64 [R184], R68 ;  /* 0x00000044b8007388 */ /* 0x000fe20000000a00 */
[----:B------:R-:W-:Y:S01]  /*7670*/  LEA.HI R183, R183, R0, RZ, 0x1c ;  /* 0x00000000b7b77211 */ /* 0x000fe200078fe0ff */
[----:B------:R-:W-:Y:S01]  /*7680*/  IMAD R16, R2, c[0x0][0x198], RZ ;  /* 0x0000660002107a24 */ /* 0x000fe200078e02ff */
[C-C-:B------:R-:W-:Y:S01]  /*7690*/  LOP3.LUT R11, R0.reuse, 0xc0, R197.reuse, 0xfe, !PT ;  /* 0x000000c0000b7812 */ /* 0x140fe200078efec5 */
[----:B------:R-:W-:Y:S01]  /*76a0*/  STS.64 [R184+0x80], R6 ;  /* 0x00008006b8007388 */ /* 0x000fe20000000a00 */
[----:B------:R-:W-:Y:S01]  /*76b0*/  IMAD.IADD R185, R185, 0x1, R8 ;  /* 0x00000001b9b97824 */ /* 0x000fe200078e0208 */
[C-C-:B------:R-:W-:Y:S02]  /*76c0*/  LOP3.LUT R10, R0.reuse, 0x90, R197.reuse, 0xfe, !PT ;  /* 0x00000090000a7812 */ /* 0x140fe400078efec5 */
[----:B------:R-:W-:Y:S01]  /*76d0*/  STS.64 [R3+0x1000], R70 ;  /* 0x0010004603007388 */ /* 0x000fe20000000a00 */
[----:B------:R-:W-:-:S02]  /*76e0*/  LOP3.LUT R12, R0, 0x80, R197, 0xfe, !PT ;  /* 0x00000080000c7812 */ /* 0x000fc400078efec5 */
[C-C-:B------:R-:W-:Y:S01]  /*76f0*/  LOP3.LUT R14, R0.reuse, 0x60, R197.reuse, 0xfe, !PT ;  /* 0x00000060000e7812 */ /* 0x140fe200078efec5 */
[----:B------:R0:W-:Y:S01]  /*7700*/  STS.64 [R3+0x1080], R4 ;  /* 0x0010800403007388 */ /* 0x0001e20000000a00 */
[C-C-:B------:R-:W-:Y:S02]  /*7710*/  LOP3.LUT R15, R0.reuse, 0x50, R197.reuse, 0xfe, !PT ;  /* 0x00000050000f7812 */ /* 0x140fe400078efec5 */
[----:B------:R-:W-:Y:S01]  /*7720*/  LOP3.LUT R8, R0, 0x40, R197, 0xfe, !PT ;  /* 0x0000004000087812 */ /* 0x000fe200078efec5 */
[----:B------:R-:W-:Y:S01]  /*7730*/  BAR.SYNC.DEFER_BLOCKING 0x0 ;  /* 0x0000000000007b1d */ /* 0x000fe20000010000 */
[C---:B------:R-:W-:Y:S02]  /*7740*/  LEA R17, P1, R9.reuse, c[0x0][0x170], 0x1 ;  /* 0x00005c0009117a11 */ /* 0x040fe400078208ff */
[----:B------:R-:W-:Y:S02]  /*7750*/  ISETP.LT.AND P6, PT, R2, c[0x0][0x17c], !P0 ;  /* 0x00005f0002007a0c */ /* 0x000fe400047c1270 */
[----:B------:R-:W-:-:S02]  /*7760*/  LEA.HI.X.SX32 R19, R9, c[0x0][0x174], 0x1, P1 ;  /* 0x00005d0009137a11 */ /* 0x000fc400008f0eff */
[----:B------:R-:W-:Y:S02]  /*7770*/  LEA R2, P1, R16, R17, 0x1 ;  /* 0x0000001110027211 */ /* 0x000fe400078208ff */
[C-C-:B0-----:R-:W-:Y:S02]  /*7780*/  LOP3.LUT R3, R0.reuse, 0xd0, R197.reuse, 0xfe, !PT ;  /* 0x000000d000037812 */ /* 0x141fe400078efec5 */
[C-C-:B------:R-:W-:Y:S02]  /*7790*/  LOP3.LUT R4, R0.reuse, 0xa0, R197.reuse, 0xfe, !PT ;  /* 0x000000a000047812 */ /* 0x140fe400078efec5 */
[C-C-:B------:R-:W-:Y:S02]  /*77a0*/  LOP3.LUT R5, R0.reuse, 0x20, R197.reuse, 0xfe, !PT ;  /* 0x0000002000057812 */ /* 0x140fe400078efec5 */
[----:B------:R-:W-:Y:S02]  /*77b0*/  LOP3.LUT R0, R0, 0x10, R197, 0xfe, !PT ;  /* 0x0000001000007812 */ /* 0x000fe400078efec5 */
[----:B------:R-:W-:Y:S01]  /*77c0*/  ISETP.LT.AND P2, PT, R3, c[0x0][0x17c], !P0 ;  /* 0x00005f0003007a0c */ /* 0x000fe20004741270 */
[----:B------:R-:W-:Y:S01]  /*77d0*/  IMAD R7, R5, c[0x0][0x198], RZ ;  /* 0x0000660005077a24 */ /* 0x000fe200078e02ff */
[C---:B------:R-:W-:Y:S01]  /*77e0*/  ISETP.LT.AND P4, PT, R0.reuse, c[0x0][0x17c], !P0 ;  /* 0x00005f0000007a0c */ /* 0x040fe20004781270 */
[----:B------:R-:W-:Y:S01]  /*77f0*/  IMAD R0, R0, c[0x0][0x198], RZ ;  /* 0x0000660000007a24 */ /* 0x000fe200078e02ff */
[----:B------:R-:W-:-:S02]  /*7800*/  LEA.HI.X.SX32 R3, R16, R19, 0x1, P1 ;  /* 0x0000001310037211 */ /* 0x000fc400008f0eff */
[----:B------:R-:W-:Y:S01]  /*7810*/  ISETP.LT.AND P5, PT, R4, c[0x0][0x17c], !P0 ;  /* 0x00005f0004007a0c */ /* 0x000fe200047a1270 */
[----:B------:R-:W0:Y:S01]  /*7820*/  LDS.64 R22, [R185] ;  /* 0x00000000b9167984 */ /* 0x000e220000000a00 */
[C---:B------:R-:W-:Y:S02]  /*7830*/  LEA R4, P1, R0.reuse, R17, 0x1 ;  /* 0x0000001100047211 */ /* 0x040fe400078208ff */
[----:B------:R-:W-:Y:S01]  /*7840*/  ISETP.LT.AND P3, PT, R5, c[0x0][0x17c], !P0 ;  /* 0x00005f0005007a0c */ /* 0x000fe20004761270 */
[----:B------:R-:W1:Y:S01]  /*7850*/  LDS.64 R24, [R185+0x200] ;  /* 0x00020000b9187984 */ /* 0x000e620000000a00 */
[----:B------:R-:W-:Y:S02]  /*7860*/  LEA.HI.X.SX32 R5, R0, R19, 0x1, P1 ;  /* 0x0000001300057211 */ /* 0x000fe400008f0eff */
[C---:B------:R-:W-:Y:S01]  /*7870*/  ISETP.LT.AND P1, PT, R194.reuse, c[0x0][0x17c], !P0 ;  /* 0x00005f00c2007a0c */ /* 0x040fe20004721270 */
[----:B------:R-:W2:Y:S01]  /*7880*/  LDS.64 R26, [R185+0x400] ;  /* 0x00040000b91a7984 */ /* 0x000ea20000000a00 */
[----:B------:R-:W-:Y:S01]  /*7890*/  IMAD R194, R194, c[0x0][0x198], RZ ;  /* 0x00006600c2c27a24 */ /* 0x000fe200078e02ff */
[----:B------:R-:W-:-:S02]  /*78a0*/  MOV R21, c[0x0][0x198] ;  /* 0x0000660000157a02 */ /* 0x000fc40000000f00 */
[----:B------:R-:W3:Y:S01]  /*78b0*/  LDS.64 R28, [R185+0x600] ;  /* 0x00060000b91c7984 */ /* 0x000ee20000000a00 */
[----:B------:R-:W-:Y:S02]  /*78c0*/  IADD3 R0, R183, 0x70, RZ ;  /* 0x00000070b7007810 */ /* 0x000fe40007ffe0ff */
[----:B------:R-:W-:Y:S01]  /*78d0*/  IMAD R16, R21, 0x40, R16 ;  /* 0x0000004015107824 */ /* 0x000fe200078e0210 */
[----:B0-----:R0:W-:Y:S01]  /*78e0*/  @P6 STG.E.U16 [R2.64], R22 ;  /* 0x0000001602006986 */ /* 0x0011e2000c101506 */
[----:B------:R-:W-:-:S03]  /*78f0*/  LEA R6, P6, R7, R17, 0x1 ;  /* 0x0000001107067211 */ /* 0x000fc600078c08ff */
[----:B-1----:R1:W-:Y:S01]  /*7900*/  @P4 STG.E.U16 [R4.64], R24 ;  /* 0x0000001804004986 */ /* 0x0023e2000c101506 */
[----:B------:R-:W-:Y:S02]  /*7910*/  LEA.HI.X.SX32 R7, R7, R19, 0x1, P6 ;  /* 0x0000001307077211 */ /* 0x000fe400030f0eff */
[----:B------:R-:W-:Y:S02]  /*7920*/  ISETP.LT.AND P4, PT, R8, c[0x0][0x17c], !P0 ;  /* 0x00005f0008007a0c */ /* 0x000fe40004781270 */
[C---:B------:R-:W-:Y:S01]  /*7930*/  LEA R8, P6, R194.reuse, R17, 0x1 ;  /* 0x00000011c2087211 */ /* 0x040fe200078c08ff */
[----:B--2---:R2:W-:Y:S01]  /*7940*/  @P3 STG.E.U16 [R6.64], R26 ;  /* 0x0000001a06003986 */ /* 0x0045e2000c101506 */
[----:B------:R-:W-:Y:S01]  /*7950*/  ISETP.LT.AND P3, PT, R15, c[0x0][0x17c], !P0 ;  /* 0x00005f000f007a0c */ /* 0x000fe20004761270 */
[----:B------:R-:W-:Y:S01]  /*7960*/  IMAD R15, R21, 0x10, R16 ;  /* 0x00000010150f7824 */ /* 0x000fe200078e0210 */
[----:B------:R-:W-:Y:S02]  /*7970*/  LEA.HI.X.SX32 R9, R194, R19, 0x1, P6 ;  /* 0x00000013c2097211 */ /* 0x000fe400030f0eff */
[----:B0-----:R-:W-:-:S02]  /*7980*/  LEA R2, P6, R16, R17, 0x1 ;  /* 0x0000001110027211 */ /* 0x001fc400078c08ff */
[----:B------:R-:W-:Y:S01]  /*7990*/  PRMT R22, R22, 0x7632, R22 ;  /* 0x0000763216167816 */ /* 0x000fe20000000016 */
[----:B---3--:R0:W-:Y:S01]  /*79a0*/  @P1 STG.E.U16 [R8.64], R28 ;  /* 0x0000001c08001986 */ /* 0x0081e2000c101506 */
[----:B------:R-:W-:Y:S02]  /*79b0*/  LEA.HI.X.SX32 R3, R16, R19, 0x1, P6 ;  /* 0x0000001310037211 */ /* 0x000fe400030f0eff */
[----:B------:R-:W-:Y:S01]  /*79c0*/  ISETP.LT.AND P1, PT, R14, c[0x0][0x17c], !P0 ;  /* 0x00005f000e007a0c */ /* 0x000fe20004721270 */
[----:B------:R-:W-:Y:S01]  /*79d0*/  IMAD R14, R21, 0x10, R15 ;  /* 0x00000010150e7824 */ /* 0x000fe200078e020f */
[C---:B-1----:R-:W-:Y:S01]  /*79e0*/  LEA R4, P6, R15.reuse, R17, 0x1 ;  /* 0x000000110f047211 */ /* 0x042fe200078c08ff */
[----:B------:R1:W-:Y:S01]  /*79f0*/  @P4 STG.E.U16 [R2.64], R22 ;  /* 0x0000001602004986 */ /* 0x0003e2000c101506 */
[C---:B------:R-:W-:Y:S01]  /*7a00*/  ISETP.LT.AND P4, PT, R0.reuse, c[0x0][0x17c], !P0 ;  /* 0x00005f0000007a0c */ /* 0x040fe20004781270 */
[----:B------:R-:W-:Y:S01]  /*7a10*/  IMAD R0, R0, c[0x0][0x198], RZ ;  /* 0x0000660000007a24 */ /* 0x000fe200078e02ff */
[----:B------:R-:W-:-:S02]  /*7a20*/  LEA.HI.X.SX32 R5, R15, R19, 0x1, P6 ;  /* 0x000000130f057211 */ /* 0x000fc400030f0eff */
[----:B--2---:R-:W-:Y:S02]  /*7a30*/  LEA R6, P6, R14, R17, 0x1 ;  /* 0x000000110e067211 */ /* 0x004fe400078c08ff */
[----:B------:R-:W-:Y:S02]  /*7a40*/  PRMT R24, R24, 0x7632, R24 ;  /* 0x0000763218187816 */ /* 0x000fe40000000018 */
[----:B------:R-:W-:Y:S01]  /*7a50*/  LEA.HI.X.SX32 R7, R14, R19, 0x1, P6 ;  /* 0x000000130e077211 */ /* 0x000fe200030f0eff */
[----:B------:R-:W-:Y:S01]  /*7a60*/  IMAD R14, R21, 0x20, R14 ;  /* 0x00000020150e7824 */ /* 0x000fe200078e020e */
[----:B0-----:R-:W-:Y:S01]  /*7a70*/  PRMT R28, R28, 0x7632, R28 ;  /* 0x000076321c1c7816 */ /* 0x001fe2000000001c */
[----:B------:R0:W-:Y:S01]  /*7a80*/  @P3 STG.E.U16 [R4.64], R24 ;  /* 0x0000001804003986 */ /* 0x0001e2000c101506 */
[----:B-1----:R-:W-:Y:S02]  /*7a90*/  PRMT R3, R26, 0x7632, R3 ;  /* 0x000076321a037816 */ /* 0x002fe40000000003 */
[----:B------:R-:W-:-:S02]  /*7aa0*/  LEA R2, P6, R0, R17, 0x1 ;  /* 0x0000001100027211 */ /* 0x000fc400078c08ff */
[----:B------:R-:W-:Y:S01]  /*7ab0*/  ISETP.LT.AND P3, PT, R12, c[0x0][0x17c], !P0 ;  /* 0x00005f000c007a0c */ /* 0x000fe20004761270 */
[----:B------:R1:W-:Y:S01]  /*7ac0*/  @P1 STG.E.U16 [R6.64], R3 ;  /* 0x0000000306001986 */ /* 0x0003e2000c101506 */
[----:B------:R-:W-:Y:S01]  /*7ad0*/  ISETP.LT.AND P1, PT, R10, c[0x0][0x17c], !P0 ;  /* 0x00005f000a007a0c */ /* 0x000fe20004721270 */
[----:B0-----:R-:W-:-:S04]  /*7ae0*/  IMAD R5, R21, 0x10, R14 ;  /* 0x0000001015057824 */ /* 0x001fc800078e020e */
[C---:B------:R-:W-:Y:S01]  /*7af0*/  IMAD R10, R21.reuse, 0x10, R5 ;  /* 0x00000010150a7824 */ /* 0x040fe200078e0205 */
[----:B-1----:R-:W-:Y:S02]  /*7b00*/  LEA.HI.X.SX32 R3, R0, R19, 0x1, P6 ;  /* 0x0000001300037211 */ /* 0x002fe400030f0eff */
[CC--:B------:R-:W-:Y:S01]  /*7b10*/  LEA R8, P6, R14.reuse, R17.reuse, 0x1 ;  /* 0x000000110e087211 */ /* 0x0c0fe200078c08ff */
[----:B------:R-:W-:Y:S01]  /*7b20*/  IMAD R12, R21, 0x20, R10 ;  /* 0x00000020150c7824 */ /* 0x000fe200078e020a */
[----:B------:R-:W-:Y:S01]  /*7b30*/  IADD3 R0, R183, 0xb0, RZ ;  /* 0x000000b0b7007810 */ /* 0x000fe20007ffe0ff */
[----:B------:R0:W-:Y:S01]  /*7b40*/  @P4 STG.E.U16 [R2.64], R28 ;  /* 0x0000001c02004986 */ /* 0x0001e2000c101506 */
[----:B------:R-:W-:Y:S02]  /*7b50*/  LEA R4, P4, R5, R17, 0x1 ;  /* 0x0000001105047211 */ /* 0x000fe400078808ff */
[-C--:B------:R-:W-:Y:S01]  /*7b60*/  LEA.HI.X.SX32 R9, R14, R19.reuse, 0x1, P6 ;  /* 0x000000130e097211 */ /* 0x080fe200030f0eff */
[----:B------:R-:W-:Y:S01]  /*7b70*/  IMAD R14, R21, 0x10, R12 ;  /* 0x00000010150e7824 */ /* 0x000fe200078e020c */
[----:B------:R-:W-:-:S02]  /*7b80*/  LEA.HI.X.SX32 R5, R5, R19, 0x1, P4 ;  /* 0x0000001305057211 */ /* 0x000fc400020f0eff */
[C---:B------:R-:W-:Y:S01]  /*7b90*/  ISETP.LT.AND P4, PT, R0.reuse, c[0x0][0x17c], !P0 ;  /* 0x00005f0000007a0c */ /* 0x040fe20004781270 */
[----:B------:R-:W-:Y:S01]  /*7ba0*/  IMAD R0, R0, c[0x0][0x198], RZ ;  /* 0x0000660000007a24 */ /* 0x000fe200078e02ff */
[----:B------:R1:W-:Y:S01]  /*7bb0*/  @P3 STG.E.U16 [R8.64], R23 ;  /* 0x0000001708003986 */ /* 0x0003e2000c101506 */
[----:B------:R-:W-:-:S03]  /*7bc0*/  IADD3 R183, R183, 0xf0, RZ ;  /* 0x000000f0b7b77810 */ /* 0x000fc60007ffe0ff */
[-C--:B------:R-:W-:Y:S01]  /*7bd0*/  LEA R6, P3, R0, R17.reuse, 0x1 ;  /* 0x0000001100067211 */ /* 0x080fe200078608ff */
[----:B------:R2:W-:Y:S01]  /*7be0*/  @P1 STG.E.U16 [R4.64], R25 ;  /* 0x0000001904001986 */ /* 0x0005e2000c101506 */
[----:B0-----:R-:W-:Y:S01]  /*7bf0*/  LEA R2, P1, R10, R17, 0x1 ;  /* 0x000000110a027211 */ /* 0x001fe200078208ff */
[----:B------:R-:W-:Y:S01]  /*7c00*/  IMAD R15, R183, c[0x0][0x198], RZ ;  /* 0x00006600b70f7a24 */ /* 0x000fe200078e02ff */
[-C--:B------:R-:W-:Y:S01]  /*7c10*/  LEA.HI.X.SX32 R7, R0, R19.reuse, 0x1, P3 ;  /* 0x0000001300077211 */ /* 0x080fe200018f0eff */
[----:B------:R-:W-:Y:S01]  /*7c20*/  IMAD R0, R21, 0x10, R14 ;  /* 0x0000001015007824 */ /* 0x000fe200078e020e */
[----:B------:R-:W-:Y:S02]  /*7c30*/  LEA.HI.X.SX32 R3, R10, R19, 0x1, P1 ;  /* 0x000000130a037211 */ /* 0x000fe400008f0eff */
[-C--:B-1----:R-:W-:Y:S02]  /*7c40*/  LEA R8, P3, R12, R17.reuse, 0x1 ;  /* 0x000000110c087211 */ /* 0x082fe400078608ff */
[----:B------:R-:W-:Y:S01]  /*7c50*/  LEA R10, P6, R14, R17, 0x1 ;  /* 0x000000110e0a7211 */ /* 0x000fe200078c08ff */
[----:B------:R0:W-:Y:S01]  /*7c60*/  @P5 STG.E.U16 [R2.64], R27 ;  /* 0x0000001b02005986 */ /* 0x0001e2000c101506 */
[----:B------:R-:W-:-:S02]  /*7c70*/  LEA.HI.X.SX32 R9, R12, R19, 0x1, P3 ;  /* 0x000000130c097211 */ /* 0x000fc400018f0eff */
[C---:B--2---:R-:W-:Y:S01]  /*7c80*/  LEA R4, P1, R0.reuse, R17, 0x1 ;  /* 0x0000001100047211 */ /* 0x044fe200078208ff */
[----:B------:R0:W-:Y:S01]  /*7c90*/  @P4 STG.E.U16 [R6.64], R29 ;  /* 0x0000001d06004986 */ /* 0x0001e2000c101506 */
[----:B------:R-:W-:Y:S02]  /*7ca0*/  ISETP.LT.AND P3, PT, R11, c[0x0][0x17c], !P0 ;  /* 0x00005f000b007a0c */ /* 0x000fe40004761270 */
[----:B------:R-:W-:Y:S02]  /*7cb0*/  LEA.HI.X.SX32 R5, R0, R19, 0x1, P1 ;  /* 0x0000001300057211 */ /* 0x000fe400008f0eff */
[----:B------:R-:W-:Y:S02]  /*7cc0*/  ISETP.LT.AND P1, PT, R13, c[0x0][0x17c], !P0 ;  /* 0x00005f000d007a0c */ /* 0x000fe40004721270 */
[----:B------:R-:W-:Y:S02]  /*7cd0*/  ISETP.LT.AND P0, PT, R183, c[0x0][0x17c], !P0 ;  /* 0x00005f00b7007a0c */ /* 0x000fe40004701270 */
[----:B------:R-:W-:-:S02]  /*7ce0*/  PRMT R23, R23, 0x7632, R23 ;  /* 0x0000763217177816 */ /* 0x000fc40000000017 */
[----:B------:R-:W-:Y:S02]  /*7cf0*/  LEA.HI.X.SX32 R11, R14, R19, 0x1, P6 ;  /* 0x000000130e0b7211 */ /* 0x000fe400030f0eff */
[----:B------:R-:W-:Y:S01]  /*7d00*/  PRMT R25, R25, 0x7632, R25 ;  /* 0x0000763219197816 */ /* 0x000fe20000000019 */
[----:B------:R0:W-:Y:S01]  /*7d10*/  @P3 STG.E.U16 [R8.64], R23 ;  /* 0x0000001708003986 */ /* 0x0001e2000c101506 */
[----:B------:R-:W-:Y:S02]  /*7d20*/  PRMT R0, R27, 0x7632, R0 ;  /* 0x000076321b007816 */ /* 0x000fe40000000000 */
[C---:B------:R-:W-:Y:S01]  /*7d30*/  LEA R12, P6, R15.reuse, R17, 0x1 ;  /* 0x000000110f0c7211 */ /* 0x040fe200078c08ff */
[----:B------:R0:W-:Y:S03]  /*7d40*/  @P2 STG.E.U16 [R10.64], R25 ;  /* 0x000000190a002986 */ /* 0x0001e6000c101506 */
[----:B------:R-:W-:Y:S01]  /*7d50*/  LEA.HI.X.SX32 R13, R15, R19, 0x1, P6 ;  /* 0x000000130f0d7211 */ /* 0x000fe200030f0eff */
[----:B------:R0:W-:Y:S01]  /*7d60*/  @P1 STG.E.U16 [R4.64], R0 ;  /* 0x0000000004001986 */ /* 0x0001e2000c101506 */
[----:B------:R-:W-:Y:S07]  /*7d70*/  @!P0 EXIT ;  /* 0x000000000000894d */ /* 0x000fee0003800000 */
[----:B0-----:R-:W-:-:S05]  /*7d80*/  PRMT R6, R29, 0x7632, R6 ;  /* 0x000076321d067816 */ /* 0x001fca0000000006 */
[----:B------:R-:W-:Y:S01]  /*7d90*/  STG.E.U16 [R12.64], R6 ;  /* 0x000000060c007986 */ /* 0x000fe2000c101506 */
[----:B------:R-:W-:Y:S05]  /*7da0*/  EXIT ;  /* 0x000000000000794d */ /* 0x000fea0003800000 */
.L_x_4:
[----:B------:R-:W-:-:S00]  /*7db0*/  BRA `(.L_x_4) ;  /* 0xfffffff000007947 */ /* 0x000fc0000383ffff */
[----:B------:R-:W-:-:S00]  /*7dc0*/  NOP ;  /* 0x0000000000007918 */ /* 0x000fc00000000000 */
        /* <DEDUP_REMOVED lines=11> */
.L_x_5:


//--------------------- .nv.shared.matmul_kernel  --------------------------
	.section	.nv.shared.matmul_kernel,"aw",@nobits
	.sectionflags	@""
	.align	16
